// auto-generated by cutlass_sweep.gemm — config: {"arch": "sm_100", "cluster_m": 1, "cluster_n": 8, "dtype": "fp32", "dtype_b": "fp32", "layout": "nt", "stages": 0, "tile_k": 64, "tile_m": 128, "tile_n": 128}
#include "cutlass/cutlass.h"
#include "cutlass/gemm/collective/collective_builder.hpp"
#include "cutlass/gemm/device/gemm_universal_adapter.h"
#include "cutlass/gemm/kernel/gemm_universal.hpp"
#include "cutlass/epilogue/collective/collective_builder.hpp"

using ElemA = float;
using ElemB = float;
using ElemCD = float;
using Acc  = float;
using TileShape    = cute::Shape<cute::_128, cute::_128, cute::_64>;
using ClusterShape = cute::Shape<cute::_1, cute::_8, cute::_1>;

using CollectiveEpilogue = typename cutlass::epilogue::collective::CollectiveBuilder<
    cutlass::arch::Sm100, cutlass::arch::OpClassTensorOp,
    TileShape, ClusterShape,
    cutlass::epilogue::collective::EpilogueTileAuto,
    Acc, Acc,
    ElemCD, cutlass::layout::RowMajor, 128 / cutlass::sizeof_bits<ElemCD>::value,
    ElemCD, cutlass::layout::RowMajor, 128 / cutlass::sizeof_bits<ElemCD>::value,
    cutlass::epilogue::collective::EpilogueScheduleAuto
  >::CollectiveOp;

using CollectiveMainloop = typename cutlass::gemm::collective::CollectiveBuilder<
    cutlass::arch::Sm100, cutlass::arch::OpClassTensorOp,
    ElemA, cutlass::layout::RowMajor, 128 / cutlass::sizeof_bits<ElemA>::value,
    ElemB, cutlass::layout::ColumnMajor, 128 / cutlass::sizeof_bits<ElemB>::value,
    Acc,
    TileShape, ClusterShape,
    cutlass::gemm::collective::StageCountAutoCarveout<static_cast<int>(sizeof(typename CollectiveEpilogue::SharedStorage))>,
    cutlass::gemm::collective::KernelScheduleAuto
  >::CollectiveOp;

using GemmKernel = cutlass::gemm::kernel::GemmUniversal<
    cute::Shape<int,int,int,int>,
    CollectiveMainloop,
    CollectiveEpilogue
>;
using Gemm = cutlass::gemm::device::GemmUniversalAdapter<GemmKernel>;

// Force the device kernel symbol into the cubin without needing a host main.
auto* _anchor = &cutlass::device_kernel<GemmKernel>;


// ===== COMPILED SASS (sm_100a) =====

	.target	sm_100a

	.elftype	@"ET_EXEC"


//--------------------- .note.nv.tkinfo           --------------------------
	.section	.note.nv.tkinfo,"",@"SHT_NOTE"
	.sectionflags	@"SHF_NOTE_NV_TKINFO"
	.tkinfo
        /*0018*/ 	.word	0x00000002
        /*0030*/ 	.string	""
        /*0030*/ 	.string	"ptxas"
        /*0030*/ 	.string	"Cuda compilation tools, release 13.0, V13.0.88"
        /*0030*/ 	.string	"Build cuda_13.0.r13.0/compiler.36424714_0"
        /*0030*/ 	.string	"-arch sm_100a -m 64 "



//--------------------- .note.nv.cuinfo           --------------------------
	.section	.note.nv.cuinfo,"",@"SHT_NOTE"
	.sectionflags	@"SHF_NOTE_NV_CUINFO"
        /*0018*/ 	.short	0x0002
        /*001a*/ 	.short	0x0064
        /*001c*/ 	.short	0x0082
	.zero		2


//--------------------- .nv.info                  --------------------------
	.section	.nv.info,"",@"SHT_CUDA_INFO"
	.align	4


	//----- nvinfo : EIATTR_REGCOUNT
	.align		4
        /*0000*/ 	.byte	0x04, 0x2f
        /*0002*/ 	.short	(.L_19 - .L_18)
	.align		4
.L_18:
        /*0004*/ 	.word	index@(_ZN7cutlass13device_kernelINS_4gemm6kernel13GemmUniversalIN4cute5tupleIJiiiiEEENS1_10collective13CollectiveMmaINS1_35MainloopSm100TmaUmmaWarpSpecializedILi3ELi2ELi4ENS5_IJNS4_1CILi1EEENSA_ILi8EEESB_EEEEENS5_IJNSA_ILi128EEESF_NSA_ILi64EEEEEEfNS5_IJlSB_lEEEfSI_NS4_8TiledMMAINS4_8MMA_AtomIJNS4_17SM100_MMA_TF32_SSINS_10tfloat32_tESM_fLi128ELi128ELNS4_4UMMA5MajorE0ELSO_0ELNSN_7ScaleInE0ELSP_0EEEEEENS4_6LayoutINS5_IJSB_SB_SB_EEENS5_IJNSA_ILi0EEESU_SU_EEEEENS5_IJNS4_10UnderscoreESX_SX_EEEEENS4_23SM90_TMA_LOAD_MULTICASTENS4_14ComposedLayoutINS4_7SwizzleILi3ELi4ELi3EEENS4_18smem_ptr_flag_bitsILi32EEENSS_INS5_IJSC_NSA_ILi32EEEEEENS5_IJS16_SB_EEEEEEEvNS4_8identityENS4_13SM90_TMA_LOADES1A_vS1B_EENS_8epilogue10collective18CollectiveEpilogueINS1E_23Sm100TmaWarpSpecializedILi4ELi2ELi16ELb1ELb0EEEJSH_NS5_IJNSS_ISF_SB_EENSS_INSA_ILi16EEESB_EEEEEfSI_fSI_NS1E_6fusion15FusionCallbacksIS1I_NS1N_17LinearCombinationIffffLNS_15FloatRoundStyleE2EEESH_S1M_JEEENS4_5SM1004TMEM4LOAD26SM100_TMEM_LOAD_32dp32b16xES1C_NS11_INS12_ILi2ELi4ELi3EEES15_NSS_INS5_IJSC_S1K_EEENS5_IJS1K_SB_EEEEEEENS4_39AutoVectorizingCopyWithAssumedAlignmentILi128EEENS4_14SM90_TMA_STOREES21_S23_S23_EEEvvEEEEvNT_6ParamsE)
        /*0008*/ 	.word	0x0000004f


	//----- nvinfo : EIATTR_FRAME_SIZE
	.align		4
.L_19:
        /*000c*/ 	.byte	0x04, 0x11
        /*000e*/ 	.short	(.L_21 - .L_20)
	.align		4
.L_20:
        /*0010*/ 	.word	index@($__internal_2_$__cuda_sm10x_tcgen05_guardrail_trap_unallocated_columns_being_dealloced)
        /*0014*/ 	.word	0x00000000


	//----- nvinfo : EIATTR_FRAME_SIZE
	.align		4
.L_21:
        /*0018*/ 	.byte	0x04, 0x11
        /*001a*/ 	.short	(.L_23 - .L_22)
	.align		4
.L_22:
        /*001c*/ 	.word	index@($__internal_1_$__cuda_sm10x_tcgen05_guardrail_trap_phase_invalid_during_alloc)
        /*0020*/ 	.word	0x00000000


	//----- nvinfo : EIATTR_FRAME_SIZE
	.align		4
.L_23:
        /*0024*/ 	.byte	0x04, 0x11
        /*0026*/ 	.short	(.L_25 - .L_24)
	.align		4
.L_24:
        /*0028*/ 	.word	index@($__internal_0_$__cuda_sm10x_tcgen05_guardrail_trap_col_being_dealloced_not_returned_by_alloc)
        /*002c*/ 	.word	0x00000000


	//----- nvinfo : EIATTR_FRAME_SIZE
	.align		4
.L_25:
        /*0030*/ 	.byte	0x04, 0x11
        /*0032*/ 	.short	(.L_27 - .L_26)
	.align		4
.L_26:
        /*0034*/ 	.word	index@(_ZN7cutlass13device_kernelINS_4gemm6kernel13GemmUniversalIN4cute5tupleIJiiiiEEENS1_10collective13CollectiveMmaINS1_35MainloopSm100TmaUmmaWarpSpecializedILi3ELi2ELi4ENS5_IJNS4_1CILi1EEENSA_ILi8EEESB_EEEEENS5_IJNSA_ILi128EEESF_NSA_ILi64EEEEEEfNS5_IJlSB_lEEEfSI_NS4_8TiledMMAINS4_8MMA_AtomIJNS4_17SM100_MMA_TF32_SSINS_10tfloat32_tESM_fLi128ELi128ELNS4_4UMMA5MajorE0ELSO_0ELNSN_7ScaleInE0ELSP_0EEEEEENS4_6LayoutINS5_IJSB_SB_SB_EEENS5_IJNSA_ILi0EEESU_SU_EEEEENS5_IJNS4_10UnderscoreESX_SX_EEEEENS4_23SM90_TMA_LOAD_MULTICASTENS4_14ComposedLayoutINS4_7SwizzleILi3ELi4ELi3EEENS4_18smem_ptr_flag_bitsILi32EEENSS_INS5_IJSC_NSA_ILi32EEEEEENS5_IJS16_SB_EEEEEEEvNS4_8identityENS4_13SM90_TMA_LOADES1A_vS1B_EENS_8epilogue10collective18CollectiveEpilogueINS1E_23Sm100TmaWarpSpecializedILi4ELi2ELi16ELb1ELb0EEEJSH_NS5_IJNSS_ISF_SB_EENSS_INSA_ILi16EEESB_EEEEEfSI_fSI_NS1E_6fusion15FusionCallbacksIS1I_NS1N_17LinearCombinationIffffLNS_15FloatRoundStyleE2EEESH_S1M_JEEENS4_5SM1004TMEM4LOAD26SM100_TMEM_LOAD_32dp32b16xES1C_NS11_INS12_ILi2ELi4ELi3EEES15_NSS_INS5_IJSC_S1K_EEENS5_IJS1K_SB_EEEEEEENS4_39AutoVectorizingCopyWithAssumedAlignmentILi128EEENS4_14SM90_TMA_STOREES21_S23_S23_EEEvvEEEEvNT_6ParamsE)
        /*0038*/ 	.word	0x00000000


	//----- nvinfo : EIATTR_MIN_STACK_SIZE
	.align		4
.L_27:
        /*003c*/ 	.byte	0x04, 0x12
        /*003e*/ 	.short	(.L_29 - .L_28)
	.align		4
.L_28:
        /*0040*/ 	.word	index@(_ZN7cutlass13device_kernelINS_4gemm6kernel13GemmUniversalIN4cute5tupleIJiiiiEEENS1_10collective13CollectiveMmaINS1_35MainloopSm100TmaUmmaWarpSpecializedILi3ELi2ELi4ENS5_IJNS4_1CILi1EEENSA_ILi8EEESB_EEEEENS5_IJNSA_ILi128EEESF_NSA_ILi64EEEEEEfNS5_IJlSB_lEEEfSI_NS4_8TiledMMAINS4_8MMA_AtomIJNS4_17SM100_MMA_TF32_SSINS_10tfloat32_tESM_fLi128ELi128ELNS4_4UMMA5MajorE0ELSO_0ELNSN_7ScaleInE0ELSP_0EEEEEENS4_6LayoutINS5_IJSB_SB_SB_EEENS5_IJNSA_ILi0EEESU_SU_EEEEENS5_IJNS4_10UnderscoreESX_SX_EEEEENS4_23SM90_TMA_LOAD_MULTICASTENS4_14ComposedLayoutINS4_7SwizzleILi3ELi4ELi3EEENS4_18smem_ptr_flag_bitsILi32EEENSS_INS5_IJSC_NSA_ILi32EEEEEENS5_IJS16_SB_EEEEEEEvNS4_8identityENS4_13SM90_TMA_LOADES1A_vS1B_EENS_8epilogue10collective18CollectiveEpilogueINS1E_23Sm100TmaWarpSpecializedILi4ELi2ELi16ELb1ELb0EEEJSH_NS5_IJNSS_ISF_SB_EENSS_INSA_ILi16EEESB_EEEEEfSI_fSI_NS1E_6fusion15FusionCallbacksIS1I_NS1N_17LinearCombinationIffffLNS_15FloatRoundStyleE2EEESH_S1M_JEEENS4_5SM1004TMEM4LOAD26SM100_TMEM_LOAD_32dp32b16xES1C_NS11_INS12_ILi2ELi4ELi3EEES15_NSS_INS5_IJSC_S1K_EEENS5_IJS1K_SB_EEEEEEENS4_39AutoVectorizingCopyWithAssumedAlignmentILi128EEENS4_14SM90_TMA_STOREES21_S23_S23_EEEvvEEEEvNT_6ParamsE)
        /*0044*/ 	.word	0x00000000
.L_29:


//--------------------- .nv.compat                --------------------------
	.section	.nv.compat,"",@"SHT_CUDA_COMPAT_INFO"
	.align	4
        /*0000*/ 	.byte	0x02, 0x09, 0x01, 0x00, 0x02, 0x02, 0x02, 0x00, 0x02, 0x05, 0x05, 0x00, 0x03, 0x07, 0x01, 0x01
        /*0010*/ 	.byte	0x02, 0x03, 0x01, 0x00, 0x02, 0x06, 0x01, 0x00, 0x04, 0x0b, 0x08, 0x00, 0x09, 0x00, 0x00, 0x00
        /*0020*/ 	.byte	0x00, 0x00, 0x00, 0x00


//--------------------- .nv.info._ZN7cutlass13device_kernelINS_4gemm6kernel13GemmUniversalIN4cute5tupleIJiiiiEEENS1_10collective13CollectiveMmaINS1_35MainloopSm100TmaUmmaWarpSpecializedILi3ELi2ELi4ENS5_IJNS4_1CILi1EEENSA_ILi8EEESB_EEEEENS5_IJNSA_ILi128EEESF_NSA_ILi64EEEEEEfNS5_IJlSB_lEEEfSI_NS4_8TiledMMAINS4_8MMA_AtomIJNS4_17SM100_MMA_TF32_SSINS_10tfloat32_tESM_fLi128ELi128ELNS4_4UMMA5MajorE0ELSO_0ELNSN_7ScaleInE0ELSP_0EEEEEENS4_6LayoutINS5_IJSB_SB_SB_EEENS5_IJNSA_ILi0EEESU_SU_EEEEENS5_IJNS4_10UnderscoreESX_SX_EEEEENS4_23SM90_TMA_LOAD_MULTICASTENS4_14ComposedLayoutINS4_7SwizzleILi3ELi4ELi3EEENS4_18smem_ptr_flag_bitsILi32EEENSS_INS5_IJSC_NSA_ILi32EEEEEENS5_IJS16_SB_EEEEEEEvNS4_8identityENS4_13SM90_TMA_LOADES1A_vS1B_EENS_8epilogue10collective18CollectiveEpilogueINS1E_23Sm100TmaWarpSpecializedILi4ELi2ELi16ELb1ELb0EEEJSH_NS5_IJNSS_ISF_SB_EENSS_INSA_ILi16EEESB_EEEEEfSI_fSI_NS1E_6fusion15FusionCallbacksIS1I_NS1N_17LinearCombinationIffffLNS_15FloatRoundStyleE2EEESH_S1M_JEEENS4_5SM1004TMEM4LOAD26SM100_TMEM_LOAD_32dp32b16xES1C_NS11_INS12_ILi2ELi4ELi3EEES15_NSS_INS5_IJSC_S1K_EEENS5_IJS1K_SB_EEEEEEENS4_39AutoVectorizingCopyWithAssumedAlignmentILi128EEENS4_14SM90_TMA_STOREES21_S23_S23_EEEvvEEEEvNT_6ParamsE --------------------------
	.section	.nv.info._ZN7cutlass13device_kernelINS_4gemm6kernel13GemmUniversalIN4cute5tupleIJiiiiEEENS1_10collective13CollectiveMmaINS1_35MainloopSm100TmaUmmaWarpSpecializedILi3ELi2ELi4ENS5_IJNS4_1CILi1EEENSA_ILi8EEESB_EEEEENS5_IJNSA_ILi128EEESF_NSA_ILi64EEEEEEfNS5_IJlSB_lEEEfSI_NS4_8TiledMMAINS4_8MMA_AtomIJNS4_17SM100_MMA_TF32_SSINS_10tfloat32_tESM_fLi128ELi128ELNS4_4UMMA5MajorE0ELSO_0ELNSN_7ScaleInE0ELSP_0EEEEEENS4_6LayoutINS5_IJSB_SB_SB_EEENS5_IJNSA_ILi0EEESU_SU_EEEEENS5_IJNS4_10UnderscoreESX_SX_EEEEENS4_23SM90_TMA_LOAD_MULTICASTENS4_14ComposedLayoutINS4_7SwizzleILi3ELi4ELi3EEENS4_18smem_ptr_flag_bitsILi32EEENSS_INS5_IJSC_NSA_ILi32EEEEEENS5_IJS16_SB_EEEEEEEvNS4_8identityENS4_13SM90_TMA_LOADES1A_vS1B_EENS_8epilogue10collective18CollectiveEpilogueINS1E_23Sm100TmaWarpSpecializedILi4ELi2ELi16ELb1ELb0EEEJSH_NS5_IJNSS_ISF_SB_EENSS_INSA_ILi16EEESB_EEEEEfSI_fSI_NS1E_6fusion15FusionCallbacksIS1I_NS1N_17LinearCombinationIffffLNS_15FloatRoundStyleE2EEESH_S1M_JEEENS4_5SM1004TMEM4LOAD26SM100_TMEM_LOAD_32dp32b16xES1C_NS11_INS12_ILi2ELi4ELi3EEES15_NSS_INS5_IJSC_S1K_EEENS5_IJS1K_SB_EEEEEEENS4_39AutoVectorizingCopyWithAssumedAlignmentILi128EEENS4_14SM90_TMA_STOREES21_S23_S23_EEEvvEEEEvNT_6ParamsE,"",@"SHT_CUDA_INFO"
	.sectionflags	@""
	.align	4


	//----- nvinfo : EIATTR_CUDA_API_VERSION
	.align		4
        /*0000*/ 	.byte	0x04, 0x37
        /*0002*/ 	.short	(.L_31 - .L_30)
.L_30:
        /*0004*/ 	.word	0x00000082


	//----- nvinfo : EIATTR_KPARAM_INFO
	.align		4
.L_31:
        /*0008*/ 	.byte	0x04, 0x17
        /*000a*/ 	.short	(.L_33 - .L_32)
.L_32:
        /*000c*/ 	.word	0x00000000
        /*0010*/ 	.short	0x0000
        /*0012*/ 	.short	0x0000
        /*0014*/ 	.byte	0x00, 0xf0, 0x01, 0x20


	//----- nvinfo : EIATTR_AT_ENTRY_FRAGMENTS
	.align		4
.L_33:
        /*0018*/ 	.byte	0x04, 0x4f
        /*001a*/ 	.short	(.L_35 - .L_34)


	//   ....[0]....
.L_34:
        /*001c*/ 	.word	0x00000006


	//----- nvinfo : EIATTR_RESERVED_SMEM_USED
	.align		4
.L_35:
        /*0020*/ 	.byte	0x01, 0x41
	.zero		2


	//----- nvinfo : EIATTR_SPARSE_MMA_MASK
	.align		4
        /*0024*/ 	.byte	0x03, 0x50
        /*0026*/ 	.short	0x0000


	//----- nvinfo : EIATTR_TCGEN05_1CTA_USED
	.align		4
        /*0028*/ 	.byte	0x01, 0x51
	.zero		2


	//----- nvinfo : EIATTR_MAXREG_COUNT
	.align		4
        /*002c*/ 	.byte	0x03, 0x1b
        /*002e*/ 	.short	0x00ff


	//----- nvinfo : EIATTR_NUM_BARRIERS
	.align		4
        /*0030*/ 	.byte	0x02, 0x4c
        /*0032*/ 	.byte	0x07
	.zero		1


	//----- nvinfo : EIATTR_EXTERNS
	.align		4
        /*0034*/ 	.byte	0x04, 0x0f
        /*0036*/ 	.short	(.L_37 - .L_36)


	//   ....[0]....
	.align		4
.L_36:
        /*0038*/ 	.word	index@(__assertfail)


	//----- nvinfo : EIATTR_MERCURY_ISA_VERSION
	.align		4
.L_37:
        /*003c*/ 	.byte	0x03, 0x5f
        /*003e*/ 	.short	0x0101


	//----- nvinfo : EIATTR_INT_WARP_WIDE_INSTR_OFFSETS
	.align		4
        /*0040*/ 	.byte	0x04, 0x31
        /*0042*/ 	.short	(.L_39 - .L_38)


	//   ....[0]....
.L_38:
        /*0044*/ 	.word	0x000040a0


	//   ....[1]....
        /*0048*/ 	.word	0x000040d0


	//   ....[2]....
        /*004c*/ 	.word	0x000040f0


	//   ....[3]....
        /*0050*/ 	.word	0x00004c20


	//   ....[4]....
        /*0054*/ 	.word	0x00004c80


	//   ....[5]....
        /*0058*/ 	.word	0x00004d70


	//   ....[6]....
        /*005c*/ 	.word	0x00004de0


	//   ....[7]....
        /*0060*/ 	.word	0x00004ed0


	//   ....[8]....
        /*0064*/ 	.word	0x00004f40


	//   ....[9]....
        /*0068*/ 	.word	0x00005040


	//   ....[10]....
        /*006c*/ 	.word	0x000050b0


	//   ....[11]....
        /*0070*/ 	.word	0x000051c0


	//   ....[12]....
        /*0074*/ 	.word	0x00005240


	//   ....[13]....
        /*0078*/ 	.word	0x00005340


	//   ....[14]....
        /*007c*/ 	.word	0x000053c0


	//   ....[15]....
        /*0080*/ 	.word	0x000054c0


	//   ....[16]....
        /*0084*/ 	.word	0x00005540


	//   ....[17]....
        /*0088*/ 	.word	0x00005630


	//   ....[18]....
        /*008c*/ 	.word	0x000056c0


	//----- nvinfo : EIATTR_COOP_GROUP_MASK_REGIDS
	.align		4
.L_39:
        /*0090*/ 	.byte	0x04, 0x29
        /*0092*/ 	.short	(.L_41 - .L_40)


	//   ....[0]....
.L_40:
        /*0094*/ 	.word	0xffffffff


	//   ....[1]....
        /*0098*/ 	.word	0xffffffff


	//   ....[2]....
        /*009c*/ 	.word	0xffffffff


	//   ....[3]....
        /*00a0*/ 	.word	0xffffffff


	//   ....[4]....
        /*00a4*/ 	.word	0xffffffff


	//   ....[5]....
        /*00a8*/ 	.word	0xffffffff


	//   ....[6]....
        /*00ac*/ 	.word	0xffffffff


	//   ....[7]....
        /*00b0*/ 	.word	0xffffffff


	//   ....[8]....
        /*00b4*/ 	.word	0xffffffff


	//   ....[9]....
        /*00b8*/ 	.word	0xffffffff


	//   ....[10]....
        /*00bc*/ 	.word	0xffffffff


	//   ....[11]....
        /*00c0*/ 	.word	0xffffffff


	//   ....[12]....
        /*00c4*/ 	.word	0xffffffff


	//   ....[13]....
        /*00c8*/ 	.word	0xffffffff


	//----- nvinfo : EIATTR_COOP_GROUP_INSTR_OFFSETS
	.align		4
.L_41:
        /*00cc*/ 	.byte	0x04, 0x28
        /*00ce*/ 	.short	(.L_43 - .L_42)


	//   ....[0]....
.L_42:
        /*00d0*/ 	.word	0x00000080


	//   ....[1]....
        /*00d4*/ 	.word	0x000004f0


	//   ....[2]....
        /*00d8*/ 	.word	0x00000680


	//   ....[3]....
        /*00dc*/ 	.word	0x00000820


	//   ....[4]....
        /*00e0*/ 	.word	0x00000920


	//   ....[5]....
        /*00e4*/ 	.word	0x00000a90


	//   ....[6]....
        /*00e8*/ 	.word	0x00000c30


	//   ....[7]....
        /*00ec*/ 	.word	0x00000de0


	//   ....[8]....
        /*00f0*/ 	.word	0x00002300


	//   ....[9]....
        /*00f4*/ 	.word	0x00003130


	//   ....[10]....
        /*00f8*/ 	.word	0x00003340


	//   ....[11]....
        /*00fc*/ 	.word	0x00003370


	//   ....[12]....
        /*0100*/ 	.word	0x00003f80


	//   ....[13]....
        /*0104*/ 	.word	0x000041b0


	//----- nvinfo : EIATTR_VRC_CTA_INIT_COUNT
	.align		4
.L_43:
        /*0108*/ 	.byte	0x02, 0x4a
        /*010a*/ 	.byte	0x80
	.zero		1


	//----- nvinfo : EIATTR_SYSCALL_OFFSETS
	.align		4
        /*010c*/ 	.byte	0x04, 0x46
        /*010e*/ 	.short	(.L_45 - .L_44)


	//   ....[0]....
.L_44:
        /*0110*/ 	.word	0x00006350


	//   ....[1]....
        /*0114*/ 	.word	0x00006440


	//   ....[2]....
        /*0118*/ 	.word	0x00006c00


	//   ....[3]....
        /*011c*/ 	.word	0x00007380


	//   ....[4]....
        /*0120*/ 	.word	0x00007ad0


	//   ....[5]....
        /*0124*/ 	.word	0x00008270


	//   ....[6]....
        /*0128*/ 	.word	0x00008a10


	//   ....[7]....
        /*012c*/ 	.word	0x000091e0


	//   ....[8]....
        /*0130*/ 	.word	0x00009980


	//   ....[9]....
        /*0134*/ 	.word	0x0000a0d0


	//----- nvinfo : EIATTR_MBARRIER_INSTR_OFFSETS
	.align		4
.L_45:
        /*0138*/ 	.byte	0x04, 0x39
        /*013a*/ 	.short	(.L_47 - .L_46)


	//   ....[0]....
.L_46:
        /*013c*/ 	.word	0x00000610
        /*0140*/ 	.word	0x000000ff
        /*0144*/ 	.word	0x00000000
        /*0148*/ 	.short	0x0100
        /*014a*/ 	.byte	0x04
	.zero		1


	//   ....[1]....
        /*014c*/ 	.word	0x00000620
        /*0150*/ 	.word	0x000000ff
        /*0154*/ 	.word	0x00000018
        /*0158*/ 	.short	0x0100
        /*015a*/ 	.byte	0x04
	.zero		1


	//   ....[2]....
        /*015c*/ 	.word	0x00000630
        /*0160*/ 	.word	0x000000ff
        /*0164*/ 	.word	0x00000008
        /*0168*/ 	.short	0x0100
        /*016a*/ 	.byte	0x04
	.zero		1


	//   ....[3]....
        /*016c*/ 	.word	0x00000640
        /*0170*/ 	.word	0x000000ff
        /*0174*/ 	.word	0x00000020
        /*0178*/ 	.short	0x0100
        /*017a*/ 	.byte	0x04
	.zero		1


	//   ....[4]....
        /*017c*/ 	.word	0x00000650
        /*0180*/ 	.word	0x000000ff
        /*0184*/ 	.word	0x00000010
        /*0188*/ 	.short	0x0100
        /*018a*/ 	.byte	0x04
	.zero		1


	//   ....[5]....
        /*018c*/ 	.word	0x00000660
        /*0190*/ 	.word	0x000000ff
        /*0194*/ 	.word	0x00000028
        /*0198*/ 	.short	0x0100
        /*019a*/ 	.byte	0x04
	.zero		1


	//   ....[6]....
        /*019c*/ 	.word	0x00000790
        /*01a0*/ 	.word	0x000000ff
        /*01a4*/ 	.word	0x00000030
        /*01a8*/ 	.short	0x0100
        /*01aa*/ 	.byte	0x04
	.zero		1


	//   ....[7]....
        /*01ac*/ 	.word	0x000007a0
        /*01b0*/ 	.word	0x000000ff
        /*01b4*/ 	.word	0x00000050
        /*01b8*/ 	.short	0x0100
        /*01ba*/ 	.byte	0x04
	.zero		1


	//   ....[8]....
        /*01bc*/ 	.word	0x000007b0
        /*01c0*/ 	.word	0x000000ff
        /*01c4*/ 	.word	0x00000038
        /*01c8*/ 	.short	0x0100
        /*01ca*/ 	.byte	0x04
	.zero		1


	//   ....[9]....
        /*01cc*/ 	.word	0x000007c0
        /*01d0*/ 	.word	0x000000ff
        /*01d4*/ 	.word	0x00000058
        /*01d8*/ 	.short	0x0100
        /*01da*/ 	.byte	0x04
	.zero		1


	//   ....[10]....
        /*01dc*/ 	.word	0x000007d0
        /*01e0*/ 	.word	0x000000ff
        /*01e4*/ 	.word	0x00000040
        /*01e8*/ 	.short	0x0100
        /*01ea*/ 	.byte	0x04
	.zero		1


	//   ....[11]....
        /*01ec*/ 	.word	0x000007e0
        /*01f0*/ 	.word	0x000000ff
        /*01f4*/ 	.word	0x00000060
        /*01f8*/ 	.short	0x0100
        /*01fa*/ 	.byte	0x04
	.zero		1


	//   ....[12]....
        /*01fc*/ 	.word	0x000007f0
        /*0200*/ 	.word	0x000000ff
        /*0204*/ 	.word	0x00000048
        /*0208*/ 	.short	0x0100
        /*020a*/ 	.byte	0x04
	.zero		1


	//   ....[13]....
        /*020c*/ 	.word	0x00000800
        /*0210*/ 	.word	0x000000ff
        /*0214*/ 	.word	0x00000068
        /*0218*/ 	.short	0x0100
        /*021a*/ 	.byte	0x04
	.zero		1


	//   ....[14]....
        /*021c*/ 	.word	0x000008f0
        /*0220*/ 	.word	0x000000ff
        /*0224*/ 	.word	0x00000070
        /*0228*/ 	.short	0x0100
        /*022a*/ 	.byte	0x06
	.zero		1


	//   ....[15]....
        /*022c*/ 	.word	0x00000900
        /*0230*/ 	.word	0x000000ff
        /*0234*/ 	.word	0x00000078
        /*0238*/ 	.short	0x0100
        /*023a*/ 	.byte	0x06
	.zero		1


	//   ....[16]....
        /*023c*/ 	.word	0x00000a40
        /*0240*/ 	.word	0x000000ff
        /*0244*/ 	.word	0x00000080
        /*0248*/ 	.short	0x0100
        /*024a*/ 	.byte	0x06
	.zero		1


	//   ....[17]....
        /*024c*/ 	.word	0x00000a50
        /*0250*/ 	.word	0x000000ff
        /*0254*/ 	.word	0x00000090
        /*0258*/ 	.short	0x0100
        /*025a*/ 	.byte	0x06
	.zero		1


	//   ....[18]....
        /*025c*/ 	.word	0x00000a60
        /*0260*/ 	.word	0x000000ff
        /*0264*/ 	.word	0x00000088
        /*0268*/ 	.short	0x0100
        /*026a*/ 	.byte	0x06
	.zero		1


	//   ....[19]....
        /*026c*/ 	.word	0x00000a70
        /*0270*/ 	.word	0x000000ff
        /*0274*/ 	.word	0x00000098
        /*0278*/ 	.short	0x0100
        /*027a*/ 	.byte	0x06
	.zero		1


	//   ....[20]....
        /*027c*/ 	.word	0x00000ba0
        /*0280*/ 	.word	0x000000ff
        /*0284*/ 	.word	0x000000a0
        /*0288*/ 	.short	0x0100
        /*028a*/ 	.byte	0x04
	.zero		1


	//   ....[21]....
        /*028c*/ 	.word	0x00000bb0
        /*0290*/ 	.word	0x000000ff
        /*0294*/ 	.word	0x000000c0
        /*0298*/ 	.short	0x0100
        /*029a*/ 	.byte	0x04
	.zero		1


	//   ....[22]....
        /*029c*/ 	.word	0x00000bc0
        /*02a0*/ 	.word	0x000000ff
        /*02a4*/ 	.word	0x000000a8
        /*02a8*/ 	.short	0x0100
        /*02aa*/ 	.byte	0x04
	.zero		1


	//   ....[23]....
        /*02ac*/ 	.word	0x00000bd0
        /*02b0*/ 	.word	0x000000ff
        /*02b4*/ 	.word	0x000000c8
        /*02b8*/ 	.short	0x0100
        /*02ba*/ 	.byte	0x04
	.zero		1


	//   ....[24]....
        /*02bc*/ 	.word	0x00000be0
        /*02c0*/ 	.word	0x000000ff
        /*02c4*/ 	.word	0x000000b0
        /*02c8*/ 	.short	0x0100
        /*02ca*/ 	.byte	0x04
	.zero		1


	//   ....[25]....
        /*02cc*/ 	.word	0x00000bf0
        /*02d0*/ 	.word	0x000000ff
        /*02d4*/ 	.word	0x000000d0
        /*02d8*/ 	.short	0x0100
        /*02da*/ 	.byte	0x04
	.zero		1


	//   ....[26]....
        /*02dc*/ 	.word	0x00000c00
        /*02e0*/ 	.word	0x000000ff
        /*02e4*/ 	.word	0x000000b8
        /*02e8*/ 	.short	0x0100
        /*02ea*/ 	.byte	0x04
	.zero		1


	//   ....[27]....
        /*02ec*/ 	.word	0x00000c10
        /*02f0*/ 	.word	0x000000ff
        /*02f4*/ 	.word	0x000000d8
        /*02f8*/ 	.short	0x0100
        /*02fa*/ 	.byte	0x04
	.zero		1


	//   ....[28]....
        /*02fc*/ 	.word	0x00000d00
        /*0300*/ 	.word	0x000000ff
        /*0304*/ 	.word	0x000000e0
        /*0308*/ 	.short	0x0100
        /*030a*/ 	.byte	0x04
	.zero		1


	//   ....[29]....
        /*030c*/ 	.word	0x00000d10
        /*0310*/ 	.word	0x000000ff
        /*0314*/ 	.word	0x000000f0
        /*0318*/ 	.short	0x0100
        /*031a*/ 	.byte	0x04
	.zero		1


	//   ....[30]....
        /*031c*/ 	.word	0x00000d20
        /*0320*/ 	.word	0x000000ff
        /*0324*/ 	.word	0x000000e8
        /*0328*/ 	.short	0x0100
        /*032a*/ 	.byte	0x04
	.zero		1


	//   ....[31]....
        /*032c*/ 	.word	0x00000d30
        /*0330*/ 	.word	0x000000ff
        /*0334*/ 	.word	0x000000f8
        /*0338*/ 	.short	0x0100
        /*033a*/ 	.byte	0x04
	.zero		1


	//   ....[32]....
        /*033c*/ 	.word	0x000019e0
        /*0340*/ 	.word	0x00000000
        /*0344*/ 	.word	0x000000f0
        /*0348*/ 	.short	0x010a
        /*034a*/ 	.byte	0xff
	.zero		1


	//   ....[33]....
        /*034c*/ 	.word	0x00001a10
        /*0350*/ 	.word	0x00000000
        /*0354*/ 	.word	0x000000e0
        /*0358*/ 	.short	0x0101
        /*035a*/ 	.byte	0xff
	.zero		1


	//   ....[34]....
        /*035c*/ 	.word	0x00001ae0
        /*0360*/ 	.word	0x000000ff
        /*0364*/ 	.word	0x00000018
        /*0368*/ 	.short	0x010a
        /*036a*/ 	.byte	0x04
	.zero		1


	//   ....[35]....
        /*036c*/ 	.word	0x00001b60
        /*0370*/ 	.word	0x000000ff
        /*0374*/ 	.word	0x00000018
        /*0378*/ 	.short	0x010a
        /*037a*/ 	.byte	0x21
	.zero		1


	//   ....[36]....
        /*037c*/ 	.word	0x00001d00
        /*0380*/ 	.word	0x000000ff
        /*0384*/ 	.word	0x00000018
        /*0388*/ 	.short	0x010a
        /*038a*/ 	.byte	0x05
	.zero		1


	//   ....[37]....
        /*038c*/ 	.word	0x00001ef0
        /*0390*/ 	.word	0x000000ff
        /*0394*/ 	.word	0x00000078
        /*0398*/ 	.short	0x0101
        /*039a*/ 	.byte	0x15
	.zero		1


	//   ....[38]....
        /*039c*/ 	.word	0x00001f10
        /*03a0*/ 	.word	0x000000ff
        /*03a4*/ 	.word	0x00000018
        /*03a8*/ 	.short	0x010a
        /*03aa*/ 	.byte	0x04
	.zero		1


	//   ....[39]....
        /*03ac*/ 	.word	0x00001f90
        /*03b0*/ 	.word	0x000000ff
        /*03b4*/ 	.word	0x00000018
        /*03b8*/ 	.short	0x010a
        /*03ba*/ 	.byte	0x21
	.zero		1


	//   ....[40]....
        /*03bc*/ 	.word	0x00002120
        /*03c0*/ 	.word	0x000000ff
        /*03c4*/ 	.word	0x00000018
        /*03c8*/ 	.short	0x010a
        /*03ca*/ 	.byte	0x05
	.zero		1


	//   ....[41]....
        /*03cc*/ 	.word	0x00002330
        /*03d0*/ 	.word	0x00000003
        /*03d4*/ 	.word	0x00000080
        /*03d8*/ 	.short	0x010a
        /*03da*/ 	.byte	0xff
	.zero		1


	//   ....[42]....
        /*03dc*/ 	.word	0x00002480
        /*03e0*/ 	.word	0x00000000
        /*03e4*/ 	.word	0x00000000
        /*03e8*/ 	.short	0x0101
        /*03ea*/ 	.byte	0xff
	.zero		1


	//   ....[43]....
        /*03ec*/ 	.word	0x00002a40
        /*03f0*/ 	.word	0x000000ff
        /*03f4*/ 	.word	0x00000000
        /*03f8*/ 	.short	0x010a
        /*03fa*/ 	.byte	0x04
	.zero		1


	//   ....[44]....
        /*03fc*/ 	.word	0x00002ad0
        /*0400*/ 	.word	0x000000ff
        /*0404*/ 	.word	0x00000000
        /*0408*/ 	.short	0x010a
        /*040a*/ 	.byte	0x05
	.zero		1


	//   ....[45]....
        /*040c*/ 	.word	0x00002b70
        /*0410*/ 	.word	0x00000000
        /*0414*/ 	.word	0x00000000
        /*0418*/ 	.short	0x010a
        /*041a*/ 	.byte	0xff
	.zero		1


	//   ....[46]....
        /*041c*/ 	.word	0x00002c90
        /*0420*/ 	.word	0x00000002
        /*0424*/ 	.word	0x000000e0
        /*0428*/ 	.short	0x010a
        /*042a*/ 	.byte	0xff
	.zero		1


	//   ....[47]....
        /*042c*/ 	.word	0x00002d00
        /*0430*/ 	.word	0x00000002
        /*0434*/ 	.word	0x00000000
        /*0438*/ 	.short	0x0101
        /*043a*/ 	.byte	0xff
	.zero		1


	//   ....[48]....
        /*043c*/ 	.word	0x00002d20
        /*0440*/ 	.word	0x000000ff
        /*0444*/ 	.word	0x00000090
        /*0448*/ 	.short	0x010a
        /*044a*/ 	.byte	0x04
	.zero		1


	//   ....[49]....
        /*044c*/ 	.word	0x00002e40
        /*0450*/ 	.word	0x00000002
        /*0454*/ 	.word	0x00000080
        /*0458*/ 	.short	0x010a
        /*045a*/ 	.byte	0xff
	.zero		1


	//   ....[50]....
        /*045c*/ 	.word	0x00002f40
        /*0460*/ 	.word	0x00000002
        /*0464*/ 	.word	0x00000000
        /*0468*/ 	.short	0x0101
        /*046a*/ 	.byte	0xff
	.zero		1


	//   ....[51]....
        /*046c*/ 	.word	0x00002fd0
        /*0470*/ 	.word	0x000000ff
        /*0474*/ 	.word	0x00000090
        /*0478*/ 	.short	0x0106
        /*047a*/ 	.byte	0x04
	.zero		1


	//   ....[52]....
        /*047c*/ 	.word	0x00002ff0
        /*0480*/ 	.word	0x000000ff
        /*0484*/ 	.word	0x00000090
        /*0488*/ 	.short	0x010a
        /*048a*/ 	.byte	0x04
	.zero		1


	//   ....[53]....
        /*048c*/ 	.word	0x00003080
        /*0490*/ 	.word	0x000000ff
        /*0494*/ 	.word	0x00000090
        /*0498*/ 	.short	0x0106
        /*049a*/ 	.byte	0x07
	.zero		1


	//   ....[54]....
        /*049c*/ 	.word	0x000030c0
        /*04a0*/ 	.word	0x00000000
        /*04a4*/ 	.word	0x00000090
        /*04a8*/ 	.short	0x010a
        /*04aa*/ 	.byte	0xff
	.zero		1


	//   ....[55]....
        /*04ac*/ 	.word	0x00003690
        /*04b0*/ 	.word	0x00000000
        /*04b4*/ 	.word	0x00000080
        /*04b8*/ 	.short	0x010a
        /*04ba*/ 	.byte	0xff
	.zero		1


	//   ....[56]....
        /*04bc*/ 	.word	0x000037a0
        /*04c0*/ 	.word	0x00000003
        /*04c4*/ 	.word	0x00000000
        /*04c8*/ 	.short	0x0101
        /*04ca*/ 	.byte	0xff
	.zero		1


	//   ....[57]....
        /*04cc*/ 	.word	0x000037b0
        /*04d0*/ 	.word	0x000000ff
        /*04d4*/ 	.word	0x00000000
        /*04d8*/ 	.short	0x010a
        /*04da*/ 	.byte	0x04
	.zero		1


	//   ....[58]....
        /*04dc*/ 	.word	0x000037d0
        /*04e0*/ 	.word	0x000000ff
        /*04e4*/ 	.word	0x000000c0
        /*04e8*/ 	.short	0x010a
        /*04ea*/ 	.byte	0x2d
	.zero		1


	//   ....[59]....
        /*04ec*/ 	.word	0x000038a0
        /*04f0*/ 	.word	0x000000ff
        /*04f4*/ 	.word	0x00000000
        /*04f8*/ 	.short	0x010a
        /*04fa*/ 	.byte	0x07
	.zero		1


	//   ....[60]....
        /*04fc*/ 	.word	0x000039e0
        /*0500*/ 	.word	0x000000ff
        /*0504*/ 	.word	0x00000000
        /*0508*/ 	.short	0x010a
        /*050a*/ 	.byte	0x04
	.zero		1


	//   ....[61]....
        /*050c*/ 	.word	0x00003db0
        /*0510*/ 	.word	0x000000ff
        /*0514*/ 	.word	0x00000000
        /*0518*/ 	.short	0x010a
        /*051a*/ 	.byte	0x04
	.zero		1


	//   ....[62]....
        /*051c*/ 	.word	0x00003e40
        /*0520*/ 	.word	0x000000ff
        /*0524*/ 	.word	0x00000000
        /*0528*/ 	.short	0x010a
        /*052a*/ 	.byte	0x05
	.zero		1


	//   ....[63]....
        /*052c*/ 	.word	0x00003ed0
        /*0530*/ 	.word	0x000000ff
        /*0534*/ 	.word	0x00000000
        /*0538*/ 	.short	0x010a
        /*053a*/ 	.byte	0x05
	.zero		1


	//   ....[64]....
        /*053c*/ 	.word	0x00003f60
        /*0540*/ 	.word	0x000000ff
        /*0544*/ 	.word	0x00000000
        /*0548*/ 	.short	0x010a
        /*054a*/ 	.byte	0x04
	.zero		1


	//   ....[65]....
        /*054c*/ 	.word	0x00004410
        /*0550*/ 	.word	0x0000000c
        /*0554*/ 	.word	0x00000080
        /*0558*/ 	.short	0x010a
        /*055a*/ 	.byte	0xff
	.zero		1


	//   ....[66]....
        /*055c*/ 	.word	0x00004580
        /*0560*/ 	.word	0x00000000
        /*0564*/ 	.word	0x00000000
        /*0568*/ 	.short	0x0101
        /*056a*/ 	.byte	0xff
	.zero		1


	//   ....[67]....
        /*056c*/ 	.word	0x00004a20
        /*0570*/ 	.word	0x000000ff
        /*0574*/ 	.word	0x00000078
        /*0578*/ 	.short	0x010a
        /*057a*/ 	.byte	0x15
	.zero		1


	//   ....[68]....
        /*057c*/ 	.word	0x00004ba0
        /*0580*/ 	.word	0x000000ff
        /*0584*/ 	.word	0x00000050
        /*0588*/ 	.short	0x010a
        /*058a*/ 	.byte	0x15
	.zero		1


	//   ....[69]....
        /*058c*/ 	.word	0x00004d20
        /*0590*/ 	.word	0x000000ff
        /*0594*/ 	.word	0x00000030
        /*0598*/ 	.short	0x010b
        /*059a*/ 	.byte	0x15
	.zero		1


	//   ....[70]....
        /*059c*/ 	.word	0x00004d30
        /*05a0*/ 	.word	0x000000ff
        /*05a4*/ 	.word	0x00000000
        /*05a8*/ 	.short	0x0101
        /*05aa*/ 	.byte	0x06
	.zero		1


	//   ....[71]....
        /*05ac*/ 	.word	0x00004d40
        /*05b0*/ 	.word	0x000000ff
        /*05b4*/ 	.word	0x00000058
        /*05b8*/ 	.short	0x010a
        /*05ba*/ 	.byte	0x15
	.zero		1


	//   ....[72]....
        /*05bc*/ 	.word	0x00004e80
        /*05c0*/ 	.word	0x000000ff
        /*05c4*/ 	.word	0x00000038
        /*05c8*/ 	.short	0x010b
        /*05ca*/ 	.byte	0x15
	.zero		1


	//   ....[73]....
        /*05cc*/ 	.word	0x00004e90
        /*05d0*/ 	.word	0x000000ff
        /*05d4*/ 	.word	0x00000000
        /*05d8*/ 	.short	0x0101
        /*05da*/ 	.byte	0x07
	.zero		1


	//   ....[74]....
        /*05dc*/ 	.word	0x00004ea0
        /*05e0*/ 	.word	0x000000ff
        /*05e4*/ 	.word	0x00000060
        /*05e8*/ 	.short	0x010a
        /*05ea*/ 	.byte	0x15
	.zero		1


	//   ....[75]....
        /*05ec*/ 	.word	0x00004ff0
        /*05f0*/ 	.word	0x000000ff
        /*05f4*/ 	.word	0x00000040
        /*05f8*/ 	.short	0x010b
        /*05fa*/ 	.byte	0x15
	.zero		1


	//   ....[76]....
        /*05fc*/ 	.word	0x00005000
        /*0600*/ 	.word	0x000000ff
        /*0604*/ 	.word	0x00000000
        /*0608*/ 	.short	0x0101
        /*060a*/ 	.byte	0x1d
	.zero		1


	//   ....[77]....
        /*060c*/ 	.word	0x00005010
        /*0610*/ 	.word	0x000000ff
        /*0614*/ 	.word	0x00000068
        /*0618*/ 	.short	0x010a
        /*061a*/ 	.byte	0x15
	.zero		1


	//   ....[78]....
        /*061c*/ 	.word	0x00005170
        /*0620*/ 	.word	0x000000ff
        /*0624*/ 	.word	0x00000048
        /*0628*/ 	.short	0x010b
        /*062a*/ 	.byte	0x15
	.zero		1


	//   ....[79]....
        /*062c*/ 	.word	0x00005180
        /*0630*/ 	.word	0x000000ff
        /*0634*/ 	.word	0x00000000
        /*0638*/ 	.short	0x0101
        /*063a*/ 	.byte	0x18
	.zero		1


	//   ....[80]....
        /*063c*/ 	.word	0x00005190
        /*0640*/ 	.word	0x000000ff
        /*0644*/ 	.word	0x00000050
        /*0648*/ 	.short	0x010a
        /*064a*/ 	.byte	0x15
	.zero		1


	//   ....[81]....
        /*064c*/ 	.word	0x000052f0
        /*0650*/ 	.word	0x000000ff
        /*0654*/ 	.word	0x00000030
        /*0658*/ 	.short	0x010b
        /*065a*/ 	.byte	0x15
	.zero		1


	//   ....[82]....
        /*065c*/ 	.word	0x00005300
        /*0660*/ 	.word	0x000000ff
        /*0664*/ 	.word	0x00000000
        /*0668*/ 	.short	0x0101
        /*066a*/ 	.byte	0x06
	.zero		1


	//   ....[83]....
        /*066c*/ 	.word	0x00005310
        /*0670*/ 	.word	0x000000ff
        /*0674*/ 	.word	0x00000058
        /*0678*/ 	.short	0x010a
        /*067a*/ 	.byte	0x15
	.zero		1


	//   ....[84]....
        /*067c*/ 	.word	0x00005470
        /*0680*/ 	.word	0x000000ff
        /*0684*/ 	.word	0x00000038
        /*0688*/ 	.short	0x010b
        /*068a*/ 	.byte	0x15
	.zero		1


	//   ....[85]....
        /*068c*/ 	.word	0x00005480
        /*0690*/ 	.word	0x000000ff
        /*0694*/ 	.word	0x00000000
        /*0698*/ 	.short	0x0101
        /*069a*/ 	.byte	0x07
	.zero		1


	//   ....[86]....
        /*069c*/ 	.word	0x00005490
        /*06a0*/ 	.word	0x000000ff
        /*06a4*/ 	.word	0x00000060
        /*06a8*/ 	.short	0x010a
        /*06aa*/ 	.byte	0x15
	.zero		1


	//   ....[87]....
        /*06ac*/ 	.word	0x000055e0
        /*06b0*/ 	.word	0x000000ff
        /*06b4*/ 	.word	0x00000040
        /*06b8*/ 	.short	0x010b
        /*06ba*/ 	.byte	0x15
	.zero		1


	//   ....[88]....
        /*06bc*/ 	.word	0x000055f0
        /*06c0*/ 	.word	0x000000ff
        /*06c4*/ 	.word	0x00000000
        /*06c8*/ 	.short	0x0101
        /*06ca*/ 	.byte	0x1d
	.zero		1


	//   ....[89]....
        /*06cc*/ 	.word	0x00005600
        /*06d0*/ 	.word	0x000000ff
        /*06d4*/ 	.word	0x00000068
        /*06d8*/ 	.short	0x010a
        /*06da*/ 	.byte	0x15
	.zero		1


	//   ....[90]....
        /*06dc*/ 	.word	0x000057f0
        /*06e0*/ 	.word	0x000000ff
        /*06e4*/ 	.word	0x00000048
        /*06e8*/ 	.short	0x010b
        /*06ea*/ 	.byte	0x15
	.zero		1


	//   ....[91]....
        /*06ec*/ 	.word	0x00005800
        /*06f0*/ 	.word	0x000000ff
        /*06f4*/ 	.word	0x00000000
        /*06f8*/ 	.short	0x0101
        /*06fa*/ 	.byte	0x18
	.zero		1


	//   ....[92]....
        /*06fc*/ 	.word	0x00005820
        /*0700*/ 	.word	0x000000ff
        /*0704*/ 	.word	0x00000050
        /*0708*/ 	.short	0x010a
        /*070a*/ 	.byte	0x15
	.zero		1


	//   ....[93]....
        /*070c*/ 	.word	0x00005840
        /*0710*/ 	.word	0x000000ff
        /*0714*/ 	.word	0x00000058
        /*0718*/ 	.short	0x010a
        /*071a*/ 	.byte	0x15
	.zero		1


	//   ....[94]....
        /*071c*/ 	.word	0x00005860
        /*0720*/ 	.word	0x000000ff
        /*0724*/ 	.word	0x00000060
        /*0728*/ 	.short	0x010a
        /*072a*/ 	.byte	0x15
	.zero		1


	//   ....[95]....
        /*072c*/ 	.word	0x000058b0
        /*0730*/ 	.word	0x00000002
        /*0734*/ 	.word	0x00000068
        /*0738*/ 	.short	0x010a
        /*073a*/ 	.byte	0xff
	.zero		1


	//   ....[96]....
        /*073c*/ 	.word	0x00005bc0
        /*0740*/ 	.word	0x00000000
        /*0744*/ 	.word	0x00000080
        /*0748*/ 	.short	0x010a
        /*074a*/ 	.byte	0xff
	.zero		1


	//   ....[97]....
        /*074c*/ 	.word	0x00005c90
        /*0750*/ 	.word	0x00000000
        /*0754*/ 	.word	0x00000000
        /*0758*/ 	.short	0x0101
        /*075a*/ 	.byte	0xff
	.zero		1


	//   ....[98]....
        /*075c*/ 	.word	0x000068d0
        /*0760*/ 	.word	0x000000ff
        /*0764*/ 	.word	0x00000030
        /*0768*/ 	.short	0x010a
        /*076a*/ 	.byte	0x2b
	.zero		1


	//   ....[99]....
        /*076c*/ 	.word	0x00006900
        /*0770*/ 	.word	0x00000048
        /*0774*/ 	.word	0x000000a0
        /*0778*/ 	.short	0x010a
        /*077a*/ 	.byte	0xff
	.zero		1


	//   ....[100]....
        /*077c*/ 	.word	0x000069f0
        /*0780*/ 	.word	0x000000ff
        /*0784*/ 	.word	0x00000030
        /*0788*/ 	.short	0x010a
        /*078a*/ 	.byte	0x2b
	.zero		1


	//   ....[101]....
        /*078c*/ 	.word	0x00006ae0
        /*0790*/ 	.word	0x00000048
        /*0794*/ 	.word	0x000000a0
        /*0798*/ 	.short	0x010a
        /*079a*/ 	.byte	0xff
	.zero		1


	//   ....[102]....
        /*079c*/ 	.word	0x000070b0
        /*07a0*/ 	.word	0x00000000
        /*07a4*/ 	.word	0x00000000
        /*07a8*/ 	.short	0x0101
        /*07aa*/ 	.byte	0xff
	.zero		1


	//   ....[103]....
        /*07ac*/ 	.word	0x000070c0
        /*07b0*/ 	.word	0x00000002
        /*07b4*/ 	.word	0x00000030
        /*07b8*/ 	.short	0x010a
        /*07ba*/ 	.byte	0xff
	.zero		1


	//   ....[104]....
        /*07bc*/ 	.word	0x000071a0
        /*07c0*/ 	.word	0x00000002
        /*07c4*/ 	.word	0x00000030
        /*07c8*/ 	.short	0x010a
        /*07ca*/ 	.byte	0xff
	.zero		1


	//   ....[105]....
        /*07cc*/ 	.word	0x00007800
        /*07d0*/ 	.word	0x00000010
        /*07d4*/ 	.word	0x00000000
        /*07d8*/ 	.short	0x0101
        /*07da*/ 	.byte	0xff
	.zero		1


	//   ....[106]....
        /*07dc*/ 	.word	0x00007820
        /*07e0*/ 	.word	0x00000000
        /*07e4*/ 	.word	0x00000030
        /*07e8*/ 	.short	0x010a
        /*07ea*/ 	.byte	0xff
	.zero		1


	//   ....[107]....
        /*07ec*/ 	.word	0x000078f0
        /*07f0*/ 	.word	0x00000000
        /*07f4*/ 	.word	0x00000030
        /*07f8*/ 	.short	0x010a
        /*07fa*/ 	.byte	0xff
	.zero		1


	//   ....[108]....
        /*07fc*/ 	.word	0x00007f60
        /*0800*/ 	.word	0x00000010
        /*0804*/ 	.word	0x00000000
        /*0808*/ 	.short	0x0101
        /*080a*/ 	.byte	0xff
	.zero		1


	//   ....[109]....
        /*080c*/ 	.word	0x00007f80
        /*0810*/ 	.word	0x00000000
        /*0814*/ 	.word	0x00000030
        /*0818*/ 	.short	0x010a
        /*081a*/ 	.byte	0xff
	.zero		1


	//   ....[110]....
        /*081c*/ 	.word	0x00008050
        /*0820*/ 	.word	0x00000000
        /*0824*/ 	.word	0x00000030
        /*0828*/ 	.short	0x010a
        /*082a*/ 	.byte	0xff
	.zero		1


	//   ....[111]....
        /*082c*/ 	.word	0x000086f0
        /*0830*/ 	.word	0x00000010
        /*0834*/ 	.word	0x00000000
        /*0838*/ 	.short	0x0101
        /*083a*/ 	.byte	0xff
	.zero		1


	//   ....[112]....
        /*083c*/ 	.word	0x00008710
        /*0840*/ 	.word	0x00000000
        /*0844*/ 	.word	0x00000030
        /*0848*/ 	.short	0x010a
        /*084a*/ 	.byte	0xff
	.zero		1


	//   ....[113]....
        /*084c*/ 	.word	0x000087e0
        /*0850*/ 	.word	0x00000000
        /*0854*/ 	.word	0x00000030
        /*0858*/ 	.short	0x010a
        /*085a*/ 	.byte	0xff
	.zero		1


	//   ....[114]....
        /*085c*/ 	.word	0x00008ec0
        /*0860*/ 	.word	0x00000010
        /*0864*/ 	.word	0x00000000
        /*0868*/ 	.short	0x0101
        /*086a*/ 	.byte	0xff
	.zero		1


	//   ....[115]....
        /*086c*/ 	.word	0x00008ee0
        /*0870*/ 	.word	0x00000000
        /*0874*/ 	.word	0x00000030
        /*0878*/ 	.short	0x010a
        /*087a*/ 	.byte	0xff
	.zero		1


	//   ....[116]....
        /*087c*/ 	.word	0x00008fb0
        /*0880*/ 	.word	0x00000000
        /*0884*/ 	.word	0x00000030
        /*0888*/ 	.short	0x010a
        /*088a*/ 	.byte	0xff
	.zero		1


	//   ....[117]....
        /*088c*/ 	.word	0x00009660
        /*0890*/ 	.word	0x00000010
        /*0894*/ 	.word	0x00000000
        /*0898*/ 	.short	0x0101
        /*089a*/ 	.byte	0xff
	.zero		1


	//   ....[118]....
        /*089c*/ 	.word	0x00009680
        /*08a0*/ 	.word	0x00000000
        /*08a4*/ 	.word	0x00000030
        /*08a8*/ 	.short	0x010a
        /*08aa*/ 	.byte	0xff
	.zero		1


	//   ....[119]....
        /*08ac*/ 	.word	0x00009750
        /*08b0*/ 	.word	0x00000000
        /*08b4*/ 	.word	0x00000030
        /*08b8*/ 	.short	0x010a
        /*08ba*/ 	.byte	0xff
	.zero		1


	//   ....[120]....
        /*08bc*/ 	.word	0x00009e00
        /*08c0*/ 	.word	0x00000010
        /*08c4*/ 	.word	0x00000000
        /*08c8*/ 	.short	0x0101
        /*08ca*/ 	.byte	0xff
	.zero		1


	//   ....[121]....
        /*08cc*/ 	.word	0x00009e20
        /*08d0*/ 	.word	0x00000000
        /*08d4*/ 	.word	0x00000030
        /*08d8*/ 	.short	0x010a
        /*08da*/ 	.byte	0xff
	.zero		1


	//   ....[122]....
        /*08dc*/ 	.word	0x00009ef0
        /*08e0*/ 	.word	0x00000000
        /*08e4*/ 	.word	0x00000030
        /*08e8*/ 	.short	0x010a
        /*08ea*/ 	.byte	0xff
	.zero		1


	//   ....[123]....
        /*08ec*/ 	.word	0x0000a1c0
        /*08f0*/ 	.word	0x000000ff
        /*08f4*/ 	.word	0x00000000
        /*08f8*/ 	.short	0x0101
        /*08fa*/ 	.byte	0x04
	.zero		1


	//   ....[124]....
        /*08fc*/ 	.word	0x0000a5d0
        /*0900*/ 	.word	0x00000000
        /*0904*/ 	.word	0x00000000
        /*0908*/ 	.short	0x0101
        /*090a*/ 	.byte	0xff
	.zero		1


	//   ....[125]....
        /*090c*/ 	.word	0x0000a880
        /*0910*/ 	.word	0x000000ff
        /*0914*/ 	.word	0x00000000
        /*0918*/ 	.short	0x0101
        /*091a*/ 	.byte	0x04
	.zero		1


	//   ....[126]....
        /*091c*/ 	.word	0x0000a8a0
        /*0920*/ 	.word	0x00000000
        /*0924*/ 	.word	0x000000f0
        /*0928*/ 	.short	0x010a
        /*092a*/ 	.byte	0xff
	.zero		1


	//   ....[127]....
        /*092c*/ 	.word	0x0000a900
        /*0930*/ 	.word	0x00000000
        /*0934*/ 	.word	0x00000018
        /*0938*/ 	.short	0x010a
        /*093a*/ 	.byte	0xff
	.zero		1


	//   ....[128]....
        /*093c*/ 	.word	0x0000a960
        /*0940*/ 	.word	0x00000000
        /*0944*/ 	.word	0x00000018
        /*0948*/ 	.short	0x010a
        /*094a*/ 	.byte	0xff
	.zero		1


	//   ....[129]....
        /*094c*/ 	.word	0x0000a9b0
        /*0950*/ 	.word	0x00000003
        /*0954*/ 	.word	0x00000080
        /*0958*/ 	.short	0x010a
        /*095a*/ 	.byte	0xff
	.zero		1


	//   ....[130]....
        /*095c*/ 	.word	0x0000aa10
        /*0960*/ 	.word	0x00000000
        /*0964*/ 	.word	0x00000000
        /*0968*/ 	.short	0x010a
        /*096a*/ 	.byte	0xff
	.zero		1


	//   ....[131]....
        /*096c*/ 	.word	0x0000aa70
        /*0970*/ 	.word	0x00000000
        /*0974*/ 	.word	0x00000000
        /*0978*/ 	.short	0x010a
        /*097a*/ 	.byte	0xff
	.zero		1


	//   ....[132]....
        /*097c*/ 	.word	0x0000aac0
        /*0980*/ 	.word	0x00000002
        /*0984*/ 	.word	0x000000e0
        /*0988*/ 	.short	0x010a
        /*098a*/ 	.byte	0xff
	.zero		1


	//   ....[133]....
        /*098c*/ 	.word	0x0000ab20
        /*0990*/ 	.word	0x00000002
        /*0994*/ 	.word	0x00000090
        /*0998*/ 	.short	0x010a
        /*099a*/ 	.byte	0xff
	.zero		1


	//   ....[134]....
        /*099c*/ 	.word	0x0000ab70
        /*09a0*/ 	.word	0x00000002
        /*09a4*/ 	.word	0x00000080
        /*09a8*/ 	.short	0x010a
        /*09aa*/ 	.byte	0xff
	.zero		1


	//   ....[135]....
        /*09ac*/ 	.word	0x0000abd0
        /*09b0*/ 	.word	0x00000000
        /*09b4*/ 	.word	0x00000090
        /*09b8*/ 	.short	0x010a
        /*09ba*/ 	.byte	0xff
	.zero		1


	//   ....[136]....
        /*09bc*/ 	.word	0x0000ac20
        /*09c0*/ 	.word	0x00000000
        /*09c4*/ 	.word	0x00000080
        /*09c8*/ 	.short	0x010a
        /*09ca*/ 	.byte	0xff
	.zero		1


	//   ....[137]....
        /*09cc*/ 	.word	0x0000ac80
        /*09d0*/ 	.word	0x00000002
        /*09d4*/ 	.word	0x000000c0
        /*09d8*/ 	.short	0x010a
        /*09da*/ 	.byte	0xff
	.zero		1


	//   ....[138]....
        /*09dc*/ 	.word	0x0000ace0
        /*09e0*/ 	.word	0x00000000
        /*09e4*/ 	.word	0x00000000
        /*09e8*/ 	.short	0x010a
        /*09ea*/ 	.byte	0xff
	.zero		1


	//   ....[139]....
        /*09ec*/ 	.word	0x0000ad40
        /*09f0*/ 	.word	0x00000000
        /*09f4*/ 	.word	0x00000000
        /*09f8*/ 	.short	0x010a
        /*09fa*/ 	.byte	0xff
	.zero		1


	//   ....[140]....
        /*09fc*/ 	.word	0x0000ada0
        /*0a00*/ 	.word	0x00000000
        /*0a04*/ 	.word	0x00000000
        /*0a08*/ 	.short	0x010a
        /*0a0a*/ 	.byte	0xff
	.zero		1


	//   ....[141]....
        /*0a0c*/ 	.word	0x0000ae00
        /*0a10*/ 	.word	0x00000000
        /*0a14*/ 	.word	0x00000000
        /*0a18*/ 	.short	0x010a
        /*0a1a*/ 	.byte	0xff
	.zero		1


	//   ....[142]....
        /*0a1c*/ 	.word	0x0000ae60
        /*0a20*/ 	.word	0x00000000
        /*0a24*/ 	.word	0x00000000
        /*0a28*/ 	.short	0x010a
        /*0a2a*/ 	.byte	0xff
	.zero		1


	//   ....[143]....
        /*0a2c*/ 	.word	0x0000aeb0
        /*0a30*/ 	.word	0x0000000c
        /*0a34*/ 	.word	0x00000080
        /*0a38*/ 	.short	0x010a
        /*0a3a*/ 	.byte	0xff
	.zero		1


	//   ....[144]....
        /*0a3c*/ 	.word	0x0000af10
        /*0a40*/ 	.word	0x00000000
        /*0a44*/ 	.word	0x00000078
        /*0a48*/ 	.short	0x010a
        /*0a4a*/ 	.byte	0xff
	.zero		1


	//   ....[145]....
        /*0a4c*/ 	.word	0x0000af70
        /*0a50*/ 	.word	0x00000000
        /*0a54*/ 	.word	0x00000050
        /*0a58*/ 	.short	0x010a
        /*0a5a*/ 	.byte	0xff
	.zero		1


	//   ....[146]....
        /*0a5c*/ 	.word	0x0000afd0
        /*0a60*/ 	.word	0x00000000
        /*0a64*/ 	.word	0x00000058
        /*0a68*/ 	.short	0x010a
        /*0a6a*/ 	.byte	0xff
	.zero		1


	//   ....[147]....
        /*0a6c*/ 	.word	0x0000b030
        /*0a70*/ 	.word	0x00000000
        /*0a74*/ 	.word	0x00000060
        /*0a78*/ 	.short	0x010a
        /*0a7a*/ 	.byte	0xff
	.zero		1


	//   ....[148]....
        /*0a7c*/ 	.word	0x0000b090
        /*0a80*/ 	.word	0x00000000
        /*0a84*/ 	.word	0x00000068
        /*0a88*/ 	.short	0x010a
        /*0a8a*/ 	.byte	0xff
	.zero		1


	//   ....[149]....
        /*0a8c*/ 	.word	0x0000b0f0
        /*0a90*/ 	.word	0x00000000
        /*0a94*/ 	.word	0x00000050
        /*0a98*/ 	.short	0x010a
        /*0a9a*/ 	.byte	0xff
	.zero		1


	//   ....[150]....
        /*0a9c*/ 	.word	0x0000b150
        /*0aa0*/ 	.word	0x00000000
        /*0aa4*/ 	.word	0x00000058
        /*0aa8*/ 	.short	0x010a
        /*0aaa*/ 	.byte	0xff
	.zero		1


	//   ....[151]....
        /*0aac*/ 	.word	0x0000b1b0
        /*0ab0*/ 	.word	0x00000000
        /*0ab4*/ 	.word	0x00000060
        /*0ab8*/ 	.short	0x010a
        /*0aba*/ 	.byte	0xff
	.zero		1


	//   ....[152]....
        /*0abc*/ 	.word	0x0000b210
        /*0ac0*/ 	.word	0x00000000
        /*0ac4*/ 	.word	0x00000068
        /*0ac8*/ 	.short	0x010a
        /*0aca*/ 	.byte	0xff
	.zero		1


	//   ....[153]....
        /*0acc*/ 	.word	0x0000b270
        /*0ad0*/ 	.word	0x00000000
        /*0ad4*/ 	.word	0x00000050
        /*0ad8*/ 	.short	0x010a
        /*0ada*/ 	.byte	0xff
	.zero		1


	//   ....[154]....
        /*0adc*/ 	.word	0x0000b2d0
        /*0ae0*/ 	.word	0x00000000
        /*0ae4*/ 	.word	0x00000058
        /*0ae8*/ 	.short	0x010a
        /*0aea*/ 	.byte	0xff
	.zero		1


	//   ....[155]....
        /*0aec*/ 	.word	0x0000b330
        /*0af0*/ 	.word	0x00000002
        /*0af4*/ 	.word	0x00000060
        /*0af8*/ 	.short	0x010a
        /*0afa*/ 	.byte	0xff
	.zero		1


	//   ....[156]....
        /*0afc*/ 	.word	0x0000b380
        /*0b00*/ 	.word	0x00000000
        /*0b04*/ 	.word	0x00000080
        /*0b08*/ 	.short	0x010a
        /*0b0a*/ 	.byte	0xff
	.zero		1


	//   ....[157]....
        /*0b0c*/ 	.word	0x0000b3e0
        /*0b10*/ 	.word	0x00000002
        /*0b14*/ 	.word	0x00000030
        /*0b18*/ 	.short	0x010a
        /*0b1a*/ 	.byte	0xff
	.zero		1


	//   ....[158]....
        /*0b1c*/ 	.word	0x0000b430
        /*0b20*/ 	.word	0x00000048
        /*0b24*/ 	.word	0x000000a0
        /*0b28*/ 	.short	0x010a
        /*0b2a*/ 	.byte	0xff
	.zero		1


	//   ....[159]....
        /*0b2c*/ 	.word	0x0000b480
        /*0b30*/ 	.word	0x00000002
        /*0b34*/ 	.word	0x00000030
        /*0b38*/ 	.short	0x010a
        /*0b3a*/ 	.byte	0xff
	.zero		1


	//   ....[160]....
        /*0b3c*/ 	.word	0x0000b4d0
        /*0b40*/ 	.word	0x00000000
        /*0b44*/ 	.word	0x00000030
        /*0b48*/ 	.short	0x010a
        /*0b4a*/ 	.byte	0xff
	.zero		1


	//   ....[161]....
        /*0b4c*/ 	.word	0x0000b520
        /*0b50*/ 	.word	0x00000000
        /*0b54*/ 	.word	0x00000030
        /*0b58*/ 	.short	0x010a
        /*0b5a*/ 	.byte	0xff
	.zero		1


	//   ....[162]....
        /*0b5c*/ 	.word	0x0000b570
        /*0b60*/ 	.word	0x00000000
        /*0b64*/ 	.word	0x00000030
        /*0b68*/ 	.short	0x010a
        /*0b6a*/ 	.byte	0xff
	.zero		1


	//   ....[163]....
        /*0b6c*/ 	.word	0x0000b5c0
        /*0b70*/ 	.word	0x00000000
        /*0b74*/ 	.word	0x00000030
        /*0b78*/ 	.short	0x010a
        /*0b7a*/ 	.byte	0xff
	.zero		1


	//   ....[164]....
        /*0b7c*/ 	.word	0x0000b610
        /*0b80*/ 	.word	0x00000000
        /*0b84*/ 	.word	0x00000030
        /*0b88*/ 	.short	0x010a
        /*0b8a*/ 	.byte	0xff
	.zero		1


	//   ....[165]....
        /*0b8c*/ 	.word	0x0000b660
        /*0b90*/ 	.word	0x00000000
        /*0b94*/ 	.word	0x00000030
        /*0b98*/ 	.short	0x010a
        /*0b9a*/ 	.byte	0xff
	.zero		1


	//----- nvinfo : EIATTR_NUM_MBARRIERS
	.align		4
.L_47:
        /*0b9c*/ 	.byte	0x03, 0x38
        /*0b9e*/ 	.short	0x0020


	//----- nvinfo : EIATTR_EXIT_INSTR_OFFSETS
	.align		4
        /*0ba0*/ 	.byte	0x04, 0x1c
        /*0ba2*/ 	.short	(.L_49 - .L_48)


	//   ....[0]....
.L_48:
        /*0ba4*/ 	.word	0x00002ba0


	//   ....[1]....
        /*0ba8*/ 	.word	0x00003090


	//   ....[2]....
        /*0bac*/ 	.word	0x000030f0


	//   ....[3]....
        /*0bb0*/ 	.word	0x000041c0


	//   ....[4]....
        /*0bb4*/ 	.word	0x000058e0


	//   ....[5]....
        /*0bb8*/ 	.word	0x00005920


	//   ....[6]....
        /*0bbc*/ 	.word	0x0000a770


	//   ....[7]....
        /*0bc0*/ 	.word	0x0000a7f0


	//   ....[8]....
        /*0bc4*/ 	.word	0x0000a820


	//   ....[9]....
        /*0bc8*/ 	.word	0x0000a890


	//----- nvinfo : EIATTR_MAX_THREADS
	.align		4
.L_49:
        /*0bcc*/ 	.byte	0x04, 0x05
        /*0bce*/ 	.short	(.L_51 - .L_50)
.L_50:
        /*0bd0*/ 	.word	0x00000100
        /*0bd4*/ 	.word	0x00000001
        /*0bd8*/ 	.word	0x00000001


	//----- nvinfo : EIATTR_CRS_STACK_SIZE
	.align		4
.L_51:
        /*0bdc*/ 	.byte	0x04, 0x1e
        /*0bde*/ 	.short	(.L_53 - .L_52)
.L_52:
        /*0be0*/ 	.word	0x00000000


	//----- nvinfo : EIATTR_CBANK_PARAM_SIZE
	.align		4
.L_53:
        /*0be4*/ 	.byte	0x03, 0x19
        /*0be6*/ 	.short	0x0800


	//----- nvinfo : EIATTR_PARAM_CBANK
	.align		4
        /*0be8*/ 	.byte	0x04, 0x0a
        /*0bea*/ 	.short	(.L_55 - .L_54)
	.align		4
.L_54:
        /*0bec*/ 	.word	index@(.nv.constant0._ZN7cutlass13device_kernelINS_4gemm6kernel13GemmUniversalIN4cute5tupleIJiiiiEEENS1_10collective13CollectiveMmaINS1_35MainloopSm100TmaUmmaWarpSpecializedILi3ELi2ELi4ENS5_IJNS4_1CILi1EEENSA_ILi8EEESB_EEEEENS5_IJNSA_ILi128EEESF_NSA_ILi64EEEEEEfNS5_IJlSB_lEEEfSI_NS4_8TiledMMAINS4_8MMA_AtomIJNS4_17SM100_MMA_TF32_SSINS_10tfloat32_tESM_fLi128ELi128ELNS4_4UMMA5MajorE0ELSO_0ELNSN_7ScaleInE0ELSP_0EEEEEENS4_6LayoutINS5_IJSB_SB_SB_EEENS5_IJNSA_ILi0EEESU_SU_EEEEENS5_IJNS4_10UnderscoreESX_SX_EEEEENS4_23SM90_TMA_LOAD_MULTICASTENS4_14ComposedLayoutINS4_7SwizzleILi3ELi4ELi3EEENS4_18smem_ptr_flag_bitsILi32EEENSS_INS5_IJSC_NSA_ILi32EEEEEENS5_IJS16_SB_EEEEEEEvNS4_8identityENS4_13SM90_TMA_LOADES1A_vS1B_EENS_8epilogue10collective18CollectiveEpilogueINS1E_23Sm100TmaWarpSpecializedILi4ELi2ELi16ELb1ELb0EEEJSH_NS5_IJNSS_ISF_SB_EENSS_INSA_ILi16EEESB_EEEEEfSI_fSI_NS1E_6fusion15FusionCallbacksIS1I_NS1N_17LinearCombinationIffffLNS_15FloatRoundStyleE2EEESH_S1M_JEEENS4_5SM1004TMEM4LOAD26SM100_TMEM_LOAD_32dp32b16xES1C_NS11_INS12_ILi2ELi4ELi3EEES15_NSS_INS5_IJSC_S1K_EEENS5_IJS1K_SB_EEEEEEENS4_39AutoVectorizingCopyWithAssumedAlignmentILi128EEENS4_14SM90_TMA_STOREES21_S23_S23_EEEvvEEEEvNT_6ParamsE)
        /*0bf0*/ 	.short	0x0380
        /*0bf2*/ 	.short	0x0800


	//----- nvinfo : EIATTR_SW_WAR
	.align		4
.L_55:
        /*0bf4*/ 	.byte	0x04, 0x36
        /*0bf6*/ 	.short	(.L_57 - .L_56)
.L_56:
        /*0bf8*/ 	.word	0x00000008
.L_57:


//--------------------- .nv.callgraph             --------------------------
	.section	.nv.callgraph,"",@"SHT_CUDA_CALLGRAPH"
	.align	4
	.sectionentsize	8
	.align		4
        /*0000*/ 	.word	0x00000000
	.align		4
        /*0004*/ 	.word	0xffffffff
	.align		4
        /*0008*/ 	.word	index@(_ZN7cutlass13device_kernelINS_4gemm6kernel13GemmUniversalIN4cute5tupleIJiiiiEEENS1_10collective13CollectiveMmaINS1_35MainloopSm100TmaUmmaWarpSpecializedILi3ELi2ELi4ENS5_IJNS4_1CILi1EEENSA_ILi8EEESB_EEEEENS5_IJNSA_ILi128EEESF_NSA_ILi64EEEEEEfNS5_IJlSB_lEEEfSI_NS4_8TiledMMAINS4_8MMA_AtomIJNS4_17SM100_MMA_TF32_SSINS_10tfloat32_tESM_fLi128ELi128ELNS4_4UMMA5MajorE0ELSO_0ELNSN_7ScaleInE0ELSP_0EEEEEENS4_6LayoutINS5_IJSB_SB_SB_EEENS5_IJNSA_ILi0EEESU_SU_EEEEENS5_IJNS4_10UnderscoreESX_SX_EEEEENS4_23SM90_TMA_LOAD_MULTICASTENS4_14ComposedLayoutINS4_7SwizzleILi3ELi4ELi3EEENS4_18smem_ptr_flag_bitsILi32EEENSS_INS5_IJSC_NSA_ILi32EEEEEENS5_IJS16_SB_EEEEEEEvNS4_8identityENS4_13SM90_TMA_LOADES1A_vS1B_EENS_8epilogue10collective18CollectiveEpilogueINS1E_23Sm100TmaWarpSpecializedILi4ELi2ELi16ELb1ELb0EEEJSH_NS5_IJNSS_ISF_SB_EENSS_INSA_ILi16EEESB_EEEEEfSI_fSI_NS1E_6fusion15FusionCallbacksIS1I_NS1N_17LinearCombinationIffffLNS_15FloatRoundStyleE2EEESH_S1M_JEEENS4_5SM1004TMEM4LOAD26SM100_TMEM_LOAD_32dp32b16xES1C_NS11_INS12_ILi2ELi4ELi3EEES15_NSS_INS5_IJSC_S1K_EEENS5_IJS1K_SB_EEEEEEENS4_39AutoVectorizingCopyWithAssumedAlignmentILi128EEENS4_14SM90_TMA_STOREES21_S23_S23_EEEvvEEEEvNT_6ParamsE)
	.align		4
        /*000c*/ 	.word	index@(__assertfail)
	.align		4
        /*0010*/ 	.word	0x00000000
	.align		4
        /*0014*/ 	.word	0xfffffffe
	.align		4
        /*0018*/ 	.word	0x00000000
	.align		4
        /*001c*/ 	.word	0xfffffffd
	.align		4
        /*0020*/ 	.word	0x00000000
	.align		4
        /*0024*/ 	.word	0xfffffffc


//--------------------- .nv.constant4             --------------------------
	.section	.nv.constant4,"a",@progbits
	.align	8
	.align		8
.nv.constant4:
        /*0000*/ 	.dword	__assertfail
	.align		8
        /*0008*/ 	.dword	__unnamed_1
	.align		8
        /*0010*/ 	.dword	__unnamed_2
	.align		8
        /*0018*/ 	.dword	_ZN40_INTERNAL_fe994762_4_k_cu_cad2e6e3_327834cuda3std3__45__cpo5beginE
	.align		8
        /*0020*/ 	.dword	_ZN40_INTERNAL_fe994762_4_k_cu_cad2e6e3_327834cuda3std3__45__cpo3endE
	.align		8
        /*0028*/ 	.dword	_ZN40_INTERNAL_fe994762_4_k_cu_cad2e6e3_327834cuda3std3__45__cpo6cbeginE
	.align		8
        /*0030*/ 	.dword	_ZN40_INTERNAL_fe994762_4_k_cu_cad2e6e3_327834cuda3std3__45__cpo4cendE
	.align		8
        /*0038*/ 	.dword	_ZN40_INTERNAL_fe994762_4_k_cu_cad2e6e3_327834cuda3std3__442_GLOBAL__N__fe994762_4_k_cu_cad2e6e3_327836ignoreE
	.align		8
        /*0040*/ 	.dword	_ZN40_INTERNAL_fe994762_4_k_cu_cad2e6e3_327834cuda3std3__419piecewise_constructE
	.align		8
        /*0048*/ 	.dword	_ZN40_INTERNAL_fe994762_4_k_cu_cad2e6e3_327834cuda3std3__48in_placeE
	.align		8
        /*0050*/ 	.dword	_ZN40_INTERNAL_fe994762_4_k_cu_cad2e6e3_327834cuda3std6ranges3__45__cpo4swapE
	.align		8
        /*0058*/ 	.dword	_ZN40_INTERNAL_fe994762_4_k_cu_cad2e6e3_327834cuda3std6ranges3__45__cpo9iter_moveE
	.align		8
        /*0060*/ 	.dword	_ZN40_INTERNAL_fe994762_4_k_cu_cad2e6e3_327834cute7productE
	.align		8
        /*0068*/ 	.dword	_ZN40_INTERNAL_fe994762_4_k_cu_cad2e6e3_327834cute1_E
	.align		8
        /*0070*/ 	.dword	$str$25
	.align		8
        /*0078*/ 	.dword	$str$26
	.align		8
        /*0080*/ 	.dword	$str$27
	.align		8
        /*0088*/ 	.dword	$str$28


//--------------------- .text._ZN7cutlass13device_kernelINS_4gemm6kernel13GemmUniversalIN4cute5tupleIJiiiiEEENS1_10collective13CollectiveMmaINS1_35MainloopSm100TmaUmmaWarpSpecializedILi3ELi2ELi4ENS5_IJNS4_1CILi1EEENSA_ILi8EEESB_EEEEENS5_IJNSA_ILi128EEESF_NSA_ILi64EEEEEEfNS5_IJlSB_lEEEfSI_NS4_8TiledMMAINS4_8MMA_AtomIJNS4_17SM100_MMA_TF32_SSINS_10tfloat32_tESM_fLi128ELi128ELNS4_4UMMA5MajorE0ELSO_0ELNSN_7ScaleInE0ELSP_0EEEEEENS4_6LayoutINS5_IJSB_SB_SB_EEENS5_IJNSA_ILi0EEESU_SU_EEEEENS5_IJNS4_10UnderscoreESX_SX_EEEEENS4_23SM90_TMA_LOAD_MULTICASTENS4_14ComposedLayoutINS4_7SwizzleILi3ELi4ELi3EEENS4_18smem_ptr_flag_bitsILi32EEENSS_INS5_IJSC_NSA_ILi32EEEEEENS5_IJS16_SB_EEEEEEEvNS4_8identityENS4_13SM90_TMA_LOADES1A_vS1B_EENS_8epilogue10collective18CollectiveEpilogueINS1E_23Sm100TmaWarpSpecializedILi4ELi2ELi16ELb1ELb0EEEJSH_NS5_IJNSS_ISF_SB_EENSS_INSA_ILi16EEESB_EEEEEfSI_fSI_NS1E_6fusion15FusionCallbacksIS1I_NS1N_17LinearCombinationIffffLNS_15FloatRoundStyleE2EEESH_S1M_JEEENS4_5SM1004TMEM4LOAD26SM100_TMEM_LOAD_32dp32b16xES1C_NS11_INS12_ILi2ELi4ELi3EEES15_NSS_INS5_IJSC_S1K_EEENS5_IJS1K_SB_EEEEEEENS4_39AutoVectorizingCopyWithAssumedAlignmentILi128EEENS4_14SM90_TMA_STOREES21_S23_S23_EEEvvEEEEvNT_6ParamsE --------------------------
	.section	.text._ZN7cutlass13device_kernelINS_4gemm6kernel13GemmUniversalIN4cute5tupleIJiiiiEEENS1_10collective13CollectiveMmaINS1_35MainloopSm100TmaUmmaWarpSpecializedILi3ELi2ELi4ENS5_IJNS4_1CILi1EEENSA_ILi8EEESB_EEEEENS5_IJNSA_ILi128EEESF_NSA_ILi64EEEEEEfNS5_IJlSB_lEEEfSI_NS4_8TiledMMAINS4_8MMA_AtomIJNS4_17SM100_MMA_TF32_SSINS_10tfloat32_tESM_fLi128ELi128ELNS4_4UMMA5MajorE0ELSO_0ELNSN_7ScaleInE0ELSP_0EEEEEENS4_6LayoutINS5_IJSB_SB_SB_EEENS5_IJNSA_ILi0EEESU_SU_EEEEENS5_IJNS4_10UnderscoreESX_SX_EEEEENS4_23SM90_TMA_LOAD_MULTICASTENS4_14ComposedLayoutINS4_7SwizzleILi3ELi4ELi3EEENS4_18smem_ptr_flag_bitsILi32EEENSS_INS5_IJSC_NSA_ILi32EEEEEENS5_IJS16_SB_EEEEEEEvNS4_8identityENS4_13SM90_TMA_LOADES1A_vS1B_EENS_8epilogue10collective18CollectiveEpilogueINS1E_23Sm100TmaWarpSpecializedILi4ELi2ELi16ELb1ELb0EEEJSH_NS5_IJNSS_ISF_SB_EENSS_INSA_ILi16EEESB_EEEEEfSI_fSI_NS1E_6fusion15FusionCallbacksIS1I_NS1N_17LinearCombinationIffffLNS_15FloatRoundStyleE2EEESH_S1M_JEEENS4_5SM1004TMEM4LOAD26SM100_TMEM_LOAD_32dp32b16xES1C_NS11_INS12_ILi2ELi4ELi3EEES15_NSS_INS5_IJSC_S1K_EEENS5_IJS1K_SB_EEEEEEENS4_39AutoVectorizingCopyWithAssumedAlignmentILi128EEENS4_14SM90_TMA_STOREES21_S23_S23_EEEvvEEEEvNT_6ParamsE,"ax",@progbits
	.align	128
.text._ZN7cutlass13device_kernelINS_4gemm6kernel13GemmUniversalIN4cute5tupleIJiiiiEEENS1_10collective13CollectiveMmaINS1_35MainloopSm100TmaUmmaWarpSpecializedILi3ELi2ELi4ENS5_IJNS4_1CILi1EEENSA_ILi8EEESB_EEEEENS5_IJNSA_ILi128EEESF_NSA_ILi64EEEEEEfNS5_IJlSB_lEEEfSI_NS4_8TiledMMAINS4_8MMA_AtomIJNS4_17SM100_MMA_TF32_SSINS_10tfloat32_tESM_fLi128ELi128ELNS4_4UMMA5MajorE0ELSO_0ELNSN_7ScaleInE0ELSP_0EEEEEENS4_6LayoutINS5_IJSB_SB_SB_EEENS5_IJNSA_ILi0EEESU_SU_EEEEENS5_IJNS4_10UnderscoreESX_SX_EEEEENS4_23SM90_TMA_LOAD_MULTICASTENS4_14ComposedLayoutINS4_7SwizzleILi3ELi4ELi3EEENS4_18smem_ptr_flag_bitsILi32EEENSS_INS5_IJSC_NSA_ILi32EEEEEENS5_IJS16_SB_EEEEEEEvNS4_8identityENS4_13SM90_TMA_LOADES1A_vS1B_EENS_8epilogue10collective18CollectiveEpilogueINS1E_23Sm100TmaWarpSpecializedILi4ELi2ELi16ELb1ELb0EEEJSH_NS5_IJNSS_ISF_SB_EENSS_INSA_ILi16EEESB_EEEEEfSI_fSI_NS1E_6fusion15FusionCallbacksIS1I_NS1N_17LinearCombinationIffffLNS_15FloatRoundStyleE2EEESH_S1M_JEEENS4_5SM1004TMEM4LOAD26SM100_TMEM_LOAD_32dp32b16xES1C_NS11_INS12_ILi2ELi4ELi3EEES15_NSS_INS5_IJSC_S1K_EEENS5_IJS1K_SB_EEEEEEENS4_39AutoVectorizingCopyWithAssumedAlignmentILi128EEENS4_14SM90_TMA_STOREES21_S23_S23_EEEvvEEEEvNT_6ParamsE:
        .type           _ZN7cutlass13device_kernelINS_4gemm6kernel13GemmUniversalIN4cute5tupleIJiiiiEEENS1_10collective13CollectiveMmaINS1_35MainloopSm100TmaUmmaWarpSpecializedILi3ELi2ELi4ENS5_IJNS4_1CILi1EEENSA_ILi8EEESB_EEEEENS5_IJNSA_ILi128EEESF_NSA_ILi64EEEEEEfNS5_IJlSB_lEEEfSI_NS4_8TiledMMAINS4_8MMA_AtomIJNS4_17SM100_MMA_TF32_SSINS_10tfloat32_tESM_fLi128ELi128ELNS4_4UMMA5MajorE0ELSO_0ELNSN_7ScaleInE0ELSP_0EEEEEENS4_6LayoutINS5_IJSB_SB_SB_EEENS5_IJNSA_ILi0EEESU_SU_EEEEENS5_IJNS4_10UnderscoreESX_SX_EEEEENS4_23SM90_TMA_LOAD_MULTICASTENS4_14ComposedLayoutINS4_7SwizzleILi3ELi4ELi3EEENS4_18smem_ptr_flag_bitsILi32EEENSS_INS5_IJSC_NSA_ILi32EEEEEENS5_IJS16_SB_EEEEEEEvNS4_8identityENS4_13SM90_TMA_LOADES1A_vS1B_EENS_8epilogue10collective18CollectiveEpilogueINS1E_23Sm100TmaWarpSpecializedILi4ELi2ELi16ELb1ELb0EEEJSH_NS5_IJNSS_ISF_SB_EENSS_INSA_ILi16EEESB_EEEEEfSI_fSI_NS1E_6fusion15FusionCallbacksIS1I_NS1N_17LinearCombinationIffffLNS_15FloatRoundStyleE2EEESH_S1M_JEEENS4_5SM1004TMEM4LOAD26SM100_TMEM_LOAD_32dp32b16xES1C_NS11_INS12_ILi2ELi4ELi3EEES15_NSS_INS5_IJSC_S1K_EEENS5_IJS1K_SB_EEEEEEENS4_39AutoVectorizingCopyWithAssumedAlignmentILi128EEENS4_14SM90_TMA_STOREES21_S23_S23_EEEvvEEEEvNT_6ParamsE,@function
        .size           _ZN7cutlass13device_kernelINS_4gemm6kernel13GemmUniversalIN4cute5tupleIJiiiiEEENS1_10collective13CollectiveMmaINS1_35MainloopSm100TmaUmmaWarpSpecializedILi3ELi2ELi4ENS5_IJNS4_1CILi1EEENSA_ILi8EEESB_EEEEENS5_IJNSA_ILi128EEESF_NSA_ILi64EEEEEEfNS5_IJlSB_lEEEfSI_NS4_8TiledMMAINS4_8MMA_AtomIJNS4_17SM100_MMA_TF32_SSINS_10tfloat32_tESM_fLi128ELi128ELNS4_4UMMA5MajorE0ELSO_0ELNSN_7ScaleInE0ELSP_0EEEEEENS4_6LayoutINS5_IJSB_SB_SB_EEENS5_IJNSA_ILi0EEESU_SU_EEEEENS5_IJNS4_10UnderscoreESX_SX_EEEEENS4_23SM90_TMA_LOAD_MULTICASTENS4_14ComposedLayoutINS4_7SwizzleILi3ELi4ELi3EEENS4_18smem_ptr_flag_bitsILi32EEENSS_INS5_IJSC_NSA_ILi32EEEEEENS5_IJS16_SB_EEEEEEEvNS4_8identityENS4_13SM90_TMA_LOADES1A_vS1B_EENS_8epilogue10collective18CollectiveEpilogueINS1E_23Sm100TmaWarpSpecializedILi4ELi2ELi16ELb1ELb0EEEJSH_NS5_IJNSS_ISF_SB_EENSS_INSA_ILi16EEESB_EEEEEfSI_fSI_NS1E_6fusion15FusionCallbacksIS1I_NS1N_17LinearCombinationIffffLNS_15FloatRoundStyleE2EEESH_S1M_JEEENS4_5SM1004TMEM4LOAD26SM100_TMEM_LOAD_32dp32b16xES1C_NS11_INS12_ILi2ELi4ELi3EEES15_NSS_INS5_IJSC_S1K_EEENS5_IJS1K_SB_EEEEEEENS4_39AutoVectorizingCopyWithAssumedAlignmentILi128EEENS4_14SM90_TMA_STOREES21_S23_S23_EEEvvEEEEvNT_6ParamsE,(.L_x_224 - _ZN7cutlass13device_kernelINS_4gemm6kernel13GemmUniversalIN4cute5tupleIJiiiiEEENS1_10collective13CollectiveMmaINS1_35MainloopSm100TmaUmmaWarpSpecializedILi3ELi2ELi4ENS5_IJNS4_1CILi1EEENSA_ILi8EEESB_EEEEENS5_IJNSA_ILi128EEESF_NSA_ILi64EEEEEEfNS5_IJlSB_lEEEfSI_NS4_8TiledMMAINS4_8MMA_AtomIJNS4_17SM100_MMA_TF32_SSINS_10tfloat32_tESM_fLi128ELi128ELNS4_4UMMA5MajorE0ELSO_0ELNSN_7ScaleInE0ELSP_0EEEEEENS4_6LayoutINS5_IJSB_SB_SB_EEENS5_IJNSA_ILi0EEESU_SU_EEEEENS5_IJNS4_10UnderscoreESX_SX_EEEEENS4_23SM90_TMA_LOAD_MULTICASTENS4_14ComposedLayoutINS4_7SwizzleILi3ELi4ELi3EEENS4_18smem_ptr_flag_bitsILi32EEENSS_INS5_IJSC_NSA_ILi32EEEEEENS5_IJS16_SB_EEEEEEEvNS4_8identityENS4_13SM90_TMA_LOADES1A_vS1B_EENS_8epilogue10collective18CollectiveEpilogueINS1E_23Sm100TmaWarpSpecializedILi4ELi2ELi16ELb1ELb0EEEJSH_NS5_IJNSS_ISF_SB_EENSS_INSA_ILi16EEESB_EEEEEfSI_fSI_NS1E_6fusion15FusionCallbacksIS1I_NS1N_17LinearCombinationIffffLNS_15FloatRoundStyleE2EEESH_S1M_JEEENS4_5SM1004TMEM4LOAD26SM100_TMEM_LOAD_32dp32b16xES1C_NS11_INS12_ILi2ELi4ELi3EEES15_NSS_INS5_IJSC_S1K_EEENS5_IJS1K_SB_EEEEEEENS4_39AutoVectorizingCopyWithAssumedAlignmentILi128EEENS4_14SM90_TMA_STOREES21_S23_S23_EEEvvEEEEvNT_6ParamsE)
        .other          _ZN7cutlass13device_kernelINS_4gemm6kernel13GemmUniversalIN4cute5tupleIJiiiiEEENS1_10collective13CollectiveMmaINS1_35MainloopSm100TmaUmmaWarpSpecializedILi3ELi2ELi4ENS5_IJNS4_1CILi1EEENSA_ILi8EEESB_EEEEENS5_IJNSA_ILi128EEESF_NSA_ILi64EEEEEEfNS5_IJlSB_lEEEfSI_NS4_8TiledMMAINS4_8MMA_AtomIJNS4_17SM100_MMA_TF32_SSINS_10tfloat32_tESM_fLi128ELi128ELNS4_4UMMA5MajorE0ELSO_0ELNSN_7ScaleInE0ELSP_0EEEEEENS4_6LayoutINS5_IJSB_SB_SB_EEENS5_IJNSA_ILi0EEESU_SU_EEEEENS5_IJNS4_10UnderscoreESX_SX_EEEEENS4_23SM90_TMA_LOAD_MULTICASTENS4_14ComposedLayoutINS4_7SwizzleILi3ELi4ELi3EEENS4_18smem_ptr_flag_bitsILi32EEENSS_INS5_IJSC_NSA_ILi32EEEEEENS5_IJS16_SB_EEEEEEEvNS4_8identityENS4_13SM90_TMA_LOADES1A_vS1B_EENS_8epilogue10collective18CollectiveEpilogueINS1E_23Sm100TmaWarpSpecializedILi4ELi2ELi16ELb1ELb0EEEJSH_NS5_IJNSS_ISF_SB_EENSS_INSA_ILi16EEESB_EEEEEfSI_fSI_NS1E_6fusion15FusionCallbacksIS1I_NS1N_17LinearCombinationIffffLNS_15FloatRoundStyleE2EEESH_S1M_JEEENS4_5SM1004TMEM4LOAD26SM100_TMEM_LOAD_32dp32b16xES1C_NS11_INS12_ILi2ELi4ELi3EEES15_NSS_INS5_IJSC_S1K_EEENS5_IJS1K_SB_EEEEEEENS4_39AutoVectorizingCopyWithAssumedAlignmentILi128EEENS4_14SM90_TMA_STOREES21_S23_S23_EEEvvEEEEvNT_6ParamsE,@"STO_CUDA_ENTRY STV_DEFAULT"
_ZN7cutlass13device_kernelINS_4gemm6kernel13GemmUniversalIN4cute5tupleIJiiiiEEENS1_10collective13CollectiveMmaINS1_35MainloopSm100TmaUmmaWarpSpecializedILi3ELi2ELi4ENS5_IJNS4_1CILi1EEENSA_ILi8EEESB_EEEEENS5_IJNSA_ILi128EEESF_NSA_ILi64EEEEEEfNS5_IJlSB_lEEEfSI_NS4_8TiledMMAINS4_8MMA_AtomIJNS4_17SM100_MMA_TF32_SSINS_10tfloat32_tESM_fLi128ELi128ELNS4_4UMMA5MajorE0ELSO_0ELNSN_7ScaleInE0ELSP_0EEEEEENS4_6LayoutINS5_IJSB_SB_SB_EEENS5_IJNSA_ILi0EEESU_SU_EEEEENS5_IJNS4_10UnderscoreESX_SX_EEEEENS4_23SM90_TMA_LOAD_MULTICASTENS4_14ComposedLayoutINS4_7SwizzleILi3ELi4ELi3EEENS4_18smem_ptr_flag_bitsILi32EEENSS_INS5_IJSC_NSA_ILi32EEEEEENS5_IJS16_SB_EEEEEEEvNS4_8identityENS4_13SM90_TMA_LOADES1A_vS1B_EENS_8epilogue10collective18CollectiveEpilogueINS1E_23Sm100TmaWarpSpecializedILi4ELi2ELi16ELb1ELb0EEEJSH_NS5_IJNSS_ISF_SB_EENSS_INSA_ILi16EEESB_EEEEEfSI_fSI_NS1E_6fusion15FusionCallbacksIS1I_NS1N_17LinearCombinationIffffLNS_15FloatRoundStyleE2EEESH_S1M_JEEENS4_5SM1004TMEM4LOAD26SM100_TMEM_LOAD_32dp32b16xES1C_NS11_INS12_ILi2ELi4ELi3EEES15_NSS_INS5_IJSC_S1K_EEENS5_IJS1K_SB_EEEEEEENS4_39AutoVectorizingCopyWithAssumedAlignmentILi128EEENS4_14SM90_TMA_STOREES21_S23_S23_EEEvvEEEEvNT_6ParamsE:
[----:B------:R-:W1:Y:S01]  /*0000*/  LDC R1, c[0x0][0x37c] ;  /* 0x0000df00ff017b82 */ /* 0x000e620000000800 */
[----:B------:R-:W2:Y:S01]  /*0010*/  S2R R65, SR_TID.X ;  /* 0x0000000000417919 */ /* 0x000ea20000002100 */
[----:B------:R-:W3:Y:S01]  /*0020*/  LDCU.64 UR8, c[0x0][0x890] ;  /* 0x00011200ff0877ac */ /* 0x000ee20008000a00 */
[----:B------:R-:W-:Y:S02]  /*0030*/  PRMT R26, RZ, 0x7610, R26 ;  /* 0x00007610ff1a7816 */ /* 0x000fe4000000001a */
[----:B------:R-:W-:Y:S01]  /*0040*/  ELECT P3, URZ, PT ;  /* 0x0000000000ff782f */ /* 0x000fe20003860000 */
[----:B---3--:R-:W-:-:S04]  /*0050*/  UISETP.NE.U32.AND UP0, UPT, UR8, URZ, UPT ;  /* 0x000000ff0800728c */ /* 0x008fc8000bf05070 */
[----:B------:R-:W-:Y:S01]  /*0060*/  UISETP.NE.AND.EX UP0, UPT, UR9, URZ, UPT, UP0 ;  /* 0x000000ff0900728c */ /* 0x000fe2000bf05300 */
[----:B--2---:R-:W-:-:S05]  /*0070*/  SHF.R.U32.HI R52, RZ, 0x5, R65 ;  /* 0x00000005ff347819 */ /* 0x004fca0000011641 */
[----:B------:R-:W2:Y:S02]  /*0080*/  SHFL.IDX PT, R0, R52, RZ, 0x1f ;  /* 0x00001fff34007589 */ /* 0x000ea400000e0000 */
[----:B--2---:R-:W-:Y:S01]  /*0090*/  R2UR UR17, R0 ;  /* 0x00000000001172ca */ /* 0x004fe200000e0000 */
[----:B-1----:R-:W-:-:S14]  /*00a0*/  BRA.U UP0, `(.L_x_0) ;  /* 0x0000000100307547 */ /* 0x002fdc000b800000 */
[----:B------:R-:W1:Y:S02]  /*00b0*/  LDCU.64 UR4, c[0x0][0x888] ;  /* 0x00011100ff0477ac */ /* 0x000e640008000a00 */
[----:B-1----:R-:W-:-:S04]  /*00c0*/  UISETP.NE.U32.AND UP0, UPT, UR4, URZ, UPT ;  /* 0x000000ff0400728c */ /* 0x002fc8000bf05070 */
[----:B------:R-:W-:-:S09]  /*00d0*/  UISETP.NE.AND.EX UP0, UPT, UR5, URZ, UPT, UP0 ;  /* 0x000000ff0500728c */ /* 0x000fd2000bf05300 */
[----:B------:R-:W-:Y:S05]  /*00e0*/  BRA.U !UP0, `(.L_x_1) ;  /* 0x0000000108147547 */ /* 0x000fea000b800000 */
[----:B------:R-:W1:Y:S01]  /*00f0*/  LDC.64 R2, c[0x0][0x888] ;  /* 0x00022200ff027b82 */ /* 0x000e620000000a00 */
[----:B------:R-:W1:Y:S02]  /*0100*/  LDCU.64 UR4, c[0x0][0x358] ;  /* 0x00006b00ff0477ac */ /* 0x000e640008000a00 */
[----:B-1----:R1:W5:Y:S01]  /*0110*/  LDG.E R27, desc[UR4][R2.64] ;  /* 0x00000004021b7981 */ /* 0x002362000c1e1900 */
[----:B------:R-:W-:Y:S01]  /*0120*/  HFMA2 R26, -RZ, RZ, 0, 5.9604644775390625e-08 ;  /* 0x00000001ff1a7431 */ /* 0x000fe200000001ff */
[----:B------:R-:W-:Y:S05]  /*0130*/  BRA `(.L_x_0) ;  /* 0x00000000000c7947 */ /* 0x000fea0003800000 */
.L_x_1:
[----:B------:R-:W1:Y:S01]  /*0140*/  LDCU UR4, c[0x0][0x880] ;  /* 0x00011000ff0477ac */ /* 0x000e620008000800 */
[----:B------:R-:W-:Y:S01]  /*0150*/  HFMA2 R26, -RZ, RZ, 0, 5.9604644775390625e-08 ;  /* 0x00000001ff1a7431 */ /* 0x000fe200000001ff */
[----:B-1----:R-:W-:-:S07]  /*0160*/  MOV R27, UR4 ;  /* 0x00000004001b7c02 */ /* 0x002fce0008000f00 */
.L_x_0:
[----:B------:R-:W2:Y:S02]  /*0170*/  LDCU.64 UR4, c[0x0][0x8b0] ;  /* 0x00011600ff0477ac */ /* 0x000ea40008000a00 */
[----:B--2---:R-:W-:-:S04]  /*0180*/  UISETP.NE.U32.AND UP0, UPT, UR4, URZ, UPT ;  /* 0x000000ff0400728c */ /* 0x004fc8000bf05070 */
[----:B------:R-:W-:-:S09]  /*0190*/  UISETP.NE.AND.EX UP0, UPT, UR5, URZ, UPT, UP0 ;  /* 0x000000ff0500728c */ /* 0x000fd2000bf05300 */
[----:B------:R-:W-:Y:S05]  /*01a0*/  BRA.U UP0, `(.L_x_2) ;  /* 0x0000000100287547 */ /* 0x000fea000b800000 */
[----:B------:R-:W2:Y:S02]  /*01b0*/  LDCU.64 UR4, c[0x0][0x8a8] ;  /* 0x00011500ff0477ac */ /* 0x000ea40008000a00 */
[----:B--2---:R-:W-:-:S04]  /*01c0*/  UISETP.NE.U32.AND UP0, UPT, UR4, URZ, UPT ;  /* 0x000000ff0400728c */ /* 0x004fc8000bf05070 */
[----:B------:R-:W-:-:S09]  /*01d0*/  UISETP.NE.AND.EX UP0, UPT, UR5, URZ, UPT, UP0 ;  /* 0x000000ff0500728c */ /* 0x000fd2000bf05300 */
[----:B------:R-:W-:Y:S05]  /*01e0*/  BRA.U !UP0, `(.L_x_3) ;  /* 0x0000000108107547 */ /* 0x000fea000b800000 */
[----:B------:R-:W2:Y:S01]  /*01f0*/  LDC.64 R24, c[0x0][0x8a8] ;  /* 0x00022a00ff187b82 */ /* 0x000ea20000000a00 */
[----:B------:R-:W2:Y:S02]  /*0200*/  LDCU.64 UR4, c[0x0][0x358] ;  /* 0x00006b00ff0477ac */ /* 0x000ea40008000a00 */
[----:B--2---:R2:W5:Y:S01]  /*0210*/  LDG.E R24, desc[UR4][R24.64] ;  /* 0x0000000418187981 */ /* 0x004562000c1e1900 */
[----:B------:R-:W-:Y:S05]  /*0220*/  BRA `(.L_x_2) ;  /* 0x0000000000087947 */ /* 0x000fea0003800000 */
.L_x_3:
[----:B------:R-:W2:Y:S02]  /*0230*/  LDCU UR4, c[0x0][0x8a0] ;  /* 0x00011400ff0477ac */ /* 0x000ea40008000800 */
[----:B--2---:R-:W-:Y:S02]  /*0240*/  MOV R24, UR4 ;  /* 0x0000000400187c02 */ /* 0x004fe40008000f00 */
.L_x_2:
[----:B------:R-:W-:Y:S01]  /*0250*/  IMAD.U32 R0, RZ, RZ, UR17 ;  /* 0x00000011ff007e24 */ /* 0x000fe2000f8e00ff */
[----:B------:R-:W-:Y:S04]  /*0260*/  BSSY.RECONVERGENT B0, `(.L_x_4) ;  /* 0x000000c000007945 */ /* 0x000fe80003800200 */
[C---:B------:R-:W-:Y:S02]  /*0270*/  ISETP.NE.OR P1, PT, R0.reuse, 0x1, !P3 ;  /* 0x000000010000780c */ /* 0x040fe40005f25670 */
[----:B------:R-:W-:-:S11]  /*0280*/  ISETP.NE.OR P0, PT, R0, 0x3, !P3 ;  /* 0x000000030000780c */ /* 0x000fd60005f05670 */
[----:B------:R-:W-:Y:S05]  /*0290*/  @P1 BRA `(.L_x_5) ;  /* 0x0000000000201947 */ /* 0x000fea0003800000 */
[----:B------:R-:W3:Y:S02]  /*02a0*/  LDCU.64 UR4, c[0x0][0x348] ;  /* 0x00006900ff0477ac */ /* 0x000ee40008000a00 */
[----:B---3--:R-:W-:Y:S02]  /*02b0*/  UIADD3 UR6, UP1, UPT, UR4, 0x80, URZ ;  /* 0x0000008004067890 */ /* 0x008fe4000ff3e0ff */
[----:B------:R-:W-:Y:S02]  /*02c0*/  UIADD3 UR4, UP0, UPT, UR4, 0x180, URZ ;  /* 0x0000018004047890 */ /* 0x000fe4000ff1e0ff */
[----:B------:R-:W-:Y:S02]  /*02d0*/  UIADD3.X UR7, UPT, UPT, URZ, UR5, URZ, UP1, !UPT ;  /* 0x00000005ff077290 */ /* 0x000fe40008ffe4ff */
[----:B------:R-:W-:-:S07]  /*02e0*/  UIADD3.X UR5, UPT, UPT, URZ, UR5, URZ, UP0, !UPT ;  /* 0x00000005ff057290 */ /* 0x000fce00087fe4ff */
[----:B------:R3:W-:Y:S02]  /*02f0*/  UTMACCTL.PF [UR6] ;  /* 0x00000000060079b9 */ /* 0x0007e40008040000 */
[----:B------:R3:W-:Y:S02]  /*0300*/  UTMACCTL.PF [UR4] ;  /* 0x00000000040079b9 */ /* 0x0007e40008040000 */
[----:B---3--:R-:W-:Y:S01]  /*0310*/  NOP ;  /* 0x0000000000007918 */ /* 0x008fe20000000000 */
.L_x_5:
[----:B------:R-:W-:Y:S05]  /*0320*/  BSYNC.RECONVERGENT B0 ;  /* 0x0000000000007941 */ /* 0x000fea0003800200 */
.L_x_4:
[----:B------:R-:W-:Y:S04]  /*0330*/  BSSY.RECONVERGENT B0, `(.L_x_6) ;  /* 0x000000a000007945 */ /* 0x000fe80003800200 */
        /* <DEDUP_REMOVED lines=9> */
.L_x_7:
[----:B------:R-:W-:Y:S05]  /*03d0*/  BSYNC.RECONVERGENT B0 ;  /* 0x0000000000007941 */ /* 0x000fea0003800200 */
.L_x_6:
[----:B------:R-:W3:Y:S01]  /*03e0*/  LDCU.64 UR4, c[0x0][0x888] ;  /* 0x00011100ff0477ac */ /* 0x000ee20008000a00 */
[----:B------:R-:W-:Y:S02]  /*03f0*/  UISETP.EQ.U32.AND UP1, UPT, UR8, URZ, UPT ;  /* 0x000000ff0800728c */ /* 0x000fe4000bf22070 */
[----:B------:R-:W-:Y:S02]  /*0400*/  UPLOP3.LUT UP3, UPT, UPT, UPT, UPT, 0x80, 0x8 ;  /* 0x000000000008789c */ /* 0x000fe40003f6f070 */
[----:B---3--:R-:W-:-:S04]  /*0410*/  UISETP.NE.U32.AND UP0, UPT, UR4, URZ, UPT ;  /* 0x000000ff0400728c */ /* 0x008fc8000bf05070 */
[----:B------:R-:W-:-:S04]  /*0420*/  UISETP.NE.AND.EX UP0, UPT, UR5, URZ, UPT, UP0 ;  /* 0x000000ff0500728c */ /* 0x000fc8000bf05300 */
[----:B------:R-:W-:-:S04]  /*0430*/  UISETP.EQ.OR.EX UP2, UPT, UR9, URZ, !UP0, UP1 ;  /* 0x000000ff0900728c */ /* 0x000fc8000c742710 */
[----:B------:R-:W-:-:S06]  /*0440*/  UP2UR UR4, UPR, URZ, 0x4 ;  /* 0x00000004ff047883 */ /* 0x000fcc0008000000 */
[----:B------:R-:W-:Y:S01]  /*0450*/  MOV R55, UR4 ;  /* 0x0000000400377c02 */ /* 0x000fe20008000f00 */
[----:B------:R-:W-:Y:S06]  /*0460*/  BRA.U !UP2, `(.L_x_8) ;  /* 0x000000010a207547 */ /* 0x000fec000b800000 */
[----:B------:R-:W-:Y:S01]  /*0470*/  UISETP.NE.U32.AND UP1, UPT, UR8, URZ, UPT ;  /* 0x000000ff0800728c */ /* 0x000fe2000bf25070 */
[----:B-----5:R-:W-:Y:S01]  /*0480*/  FSETP.NEU.AND P0, PT, R27, RZ, PT ;  /* 0x000000ff1b00720b */ /* 0x020fe20003f0d000 */
[----:B------:R-:W-:Y:S02]  /*0490*/  USEL UR4, URZ, 0xffffffff, UP0 ;  /* 0xffffffffff047887 */ /* 0x000fe40008000000 */
[----:B------:R-:W-:-:S10]  /*04a0*/  UISETP.NE.AND.EX UP1, UPT, UR9, URZ, UPT, UP1 ;  /* 0x000000ff0900728c */ /* 0x000fd4000bf25310 */
[----:B------:R-:W-:Y:S01]  /*04b0*/  VOTEU.ANY UP0, P0 ;  /* 0x0000000000ff7886 */ /* 0x000fe20000000100 */
[----:B------:R-:W-:-:S04]  /*04c0*/  @!UP1 USEL UR4, URZ, 0xffffffff, UP0 ;  /* 0xffffffffff049887 */ /* 0x000fc80008000000 */
[----:B------:R-:W-:-:S04]  /*04d0*/  ULOP3.LUT UR4, UR4, 0x1, URZ, 0xc0, !UPT ;  /* 0x0000000104047892 */ /* 0x000fc8000f8ec0ff */
[----:B------:R-:W-:-:S11]  /*04e0*/  UISETP.NE.U32.AND UP3, UPT, UR4, 0x1, UPT ;  /* 0x000000010400788c */ /* 0x000fd6000bf65070 */
.L_x_8:
[----:B-1----:R-:W1:Y:S01]  /*04f0*/  SHFL.IDX PT, R2, R52, RZ, 0x1f ;  /* 0x00001fff34027589 */ /* 0x002e6200000e0000 */
[----:B------:R-:W-:-:S04]  /*0500*/  UISETP.NE.AND UP0, UPT, UR17, 0x2, UPT ;  /* 0x000000021100788c */ /* 0x000fc8000bf05270 */
[----:B------:R-:W-:Y:S01]  /*0510*/  USEL UR53, URZ, 0x1, UP0 ;  /* 0x00000001ff357887 */ /* 0x000fe20008000000 */
[----:B-1----:R-:W-:-:S13]  /*0520*/  ISETP.NE.AND P0, PT, R2, RZ, PT ;  /* 0x000000ff0200720c */ /* 0x002fda0003f05270 */
[----:B------:R-:W-:Y:S05]  /*0530*/  @P0 BRA `(.L_x_9) ;  /* 0x0000000000500947 */ /* 0x000fea0003800000 */
[----:B------:R-:W1:Y:S01]  /*0540*/  S2UR UR4, SR_CgaCtaId ;  /* 0x00000000000479c3 */ /* 0x000e620000008800 */
[----:B------:R-:W-:Y:S01]  /*0550*/  UMOV UR5, 0x400 ;  /* 0x0000040000057882 */ /* 0x000fe20000000000 */
[----:B------:R-:W-:Y:S01]  /*0560*/  UMOV UR8, 0x1 ;  /* 0x0000000100087882 */ /* 0x000fe20000000000 */
[----:B------:R-:W-:Y:S01]  /*0570*/  UMOV UR6, 0x8 ;  /* 0x0000000800067882 */ /* 0x000fe20000000000 */
[----:B------:R-:W-:-:S04]  /*0580*/  UIADD3 UR8, UPT, UPT, -UR8, 0x100000, URZ ;  /* 0x0010000008087890 */ /* 0x000fc8000fffe1ff */
[----:B------:R-:W-:Y:S02]  /*0590*/  USHF.L.U32 UR9, UR8, 0xb, URZ ;  /* 0x0000000b08097899 */ /* 0x000fe400080006ff */
[----:B------:R-:W-:Y:S02]  /*05a0*/  USHF.L.U32 UR8, UR8, 0x1, URZ ;  /* 0x0000000108087899 */ /* 0x000fe400080006ff */
[----:B------:R-:W-:-:S04]  /*05b0*/  UIADD3 UR6, UPT, UPT, -UR6, 0x100000, URZ ;  /* 0x0010000006067890 */ /* 0x000fc8000fffe1ff */
[----:B------:R-:W-:Y:S02]  /*05c0*/  USHF.L.U32 UR7, UR6, 0xb, URZ ;  /* 0x0000000b06077899 */ /* 0x000fe400080006ff */
[----:B------:R-:W-:Y:S01]  /*05d0*/  USHF.L.U32 UR6, UR6, 0x1, URZ ;  /* 0x0000000106067899 */ /* 0x000fe200080006ff */
[----:B------:R-:W-:Y:S01]  /*05e0*/  ELECT P0, URZ, PT ;  /* 0x0000000000ff782f */ /* 0x000fe20003800000 */
[----:B-1----:R-:W-:Y:S01]  /*05f0*/  ULEA UR4, UR4, UR5, 0x18 ;  /* 0x0000000504047291 */ /* 0x002fe2000f8ec0ff */
[----:B------:R-:W1:Y:S11]  /*0600*/  FENCE.VIEW.ASYNC.S ;  /* 0x00000000000073c6 */ /* 0x000e760000000000 */
[----:B-1----:R1:W3:Y:S01]  /*0610*/  SYNCS.EXCH.64 URZ, [UR4], UR8 ;  /* 0x0000000804ff75b2 */ /* 0x0022e20008000100 */
[----:B------:R1:W4:Y:S01]  /*0620*/  SYNCS.EXCH.64 URZ, [UR4+0x18], UR6 ;  /* 0x0000180604ff75b2 */ /* 0x0003220008000100 */
[----:B------:R1:W1:Y:S01]  /*0630*/  SYNCS.EXCH.64 URZ, [UR4+0x8], UR8 ;  /* 0x0000080804ff75b2 */ /* 0x0002620008000100 */
[----:B------:R1:W1:Y:S01]  /*0640*/  SYNCS.EXCH.64 URZ, [UR4+0x20], UR6 ;  /* 0x0000200604ff75b2 */ /* 0x0002620008000100 */
[----:B------:R1:W1:Y:S01]  /*0650*/  SYNCS.EXCH.64 URZ, [UR4+0x10], UR8 ;  /* 0x0000100804ff75b2 */ /* 0x0002620008000100 */
[----:B------:R1:W1:Y:S01]  /*0660*/  SYNCS.EXCH.64 URZ, [UR4+0x28], UR6 ;  /* 0x0000280604ff75b2 */ /* 0x0002620008000100 */
[----:B------:R-:W-:Y:S01]  /*0670*/  NOP ;  /* 0x0000000000007918 */ /* 0x000fe20000000000 */
.L_x_9:
[----:B------:R-:W2:Y:S01]  /*0680*/  SHFL.IDX PT, R2, R52, RZ, 0x1f ;  /* 0x00001fff34027589 */ /* 0x000ea200000e0000 */
[----:B------:R-:W-:Y:S01]  /*0690*/  NOP ;  /* 0x0000000000007918 */ /* 0x000fe20000000000 */
[----:B--2---:R-:W-:-:S13]  /*06a0*/  ISETP.NE.AND P0, PT, R2, 0x1, PT ;  /* 0x000000010200780c */ /* 0x004fda0003f05270 */
[----:B------:R-:W-:Y:S05]  /*06b0*/  @P0 BRA `(.L_x_10) ;  /* 0x0000000000580947 */ /* 0x000fea0003800000 */
[----:B-1----:R-:W1:Y:S01]  /*06c0*/  S2UR UR4, SR_CgaCtaId ;  /* 0x00000000000479c3 */ /* 0x002e620000008800 */
        /* <DEDUP_REMOVED lines=12> */
[----:B-1----:R2:W1:Y:S01]  /*0790*/  SYNCS.EXCH.64 URZ, [UR4+0x30], UR8 ;  /* 0x0000300804ff75b2 */ /* 0x0024620008000100 */
[----:B------:R2:W1:Y:S01]  /*07a0*/  SYNCS.EXCH.64 URZ, [UR4+0x50], UR6 ;  /* 0x0000500604ff75b2 */ /* 0x0004620008000100 */
[----:B------:R2:W1:Y:S01]  /*07b0*/  SYNCS.EXCH.64 URZ, [UR4+0x38], UR8 ;  /* 0x0000380804ff75b2 */ /* 0x0004620008000100 */
[----:B------:R2:W1:Y:S01]  /*07c0*/  SYNCS.EXCH.64 URZ, [UR4+0x58], UR6 ;  /* 0x0000580604ff75b2 */ /* 0x0004620008000100 */
[----:B------:R2:W1:Y:S01]  /*07d0*/  SYNCS.EXCH.64 URZ, [UR4+0x40], UR8 ;  /* 0x0000400804ff75b2 */ /* 0x0004620008000100 */
[----:B------:R2:W1:Y:S01]  /*07e0*/  SYNCS.EXCH.64 URZ, [UR4+0x60], UR6 ;  /* 0x0000600604ff75b2 */ /* 0x0004620008000100 */
[----:B------:R2:W1:Y:S01]  /*07f0*/  SYNCS.EXCH.64 URZ, [UR4+0x48], UR8 ;  /* 0x0000480804ff75b2 */ /* 0x0004620008000100 */
[----:B------:R2:W1:Y:S02]  /*0800*/  SYNCS.EXCH.64 URZ, [UR4+0x68], UR6 ;  /* 0x0000680604ff75b2 */ /* 0x0004640008000100 */
[----:B--2---:R-:W-:Y:S01]  /*0810*/  NOP ;  /* 0x0000000000007918 */ /* 0x004fe20000000000 */
.L_x_10:
[----:B------:R-:W2:Y:S01]  /*0820*/  SHFL.IDX PT, R2, R52, RZ, 0x1f ;  /* 0x00001fff34027589 */ /* 0x000ea200000e0000 */
[----:B------:R-:W-:Y:S01]  /*0830*/  NOP ;  /* 0x0000000000007918 */ /* 0x000fe20000000000 */
[----:B--2---:R-:W-:-:S13]  /*0840*/  ISETP.NE.AND P0, PT, R2, 0x3, PT ;  /* 0x000000030200780c */ /* 0x004fda0003f05270 */
[----:B------:R-:W-:Y:S05]  /*0850*/  @P0 BRA `(.L_x_11) ;  /* 0x0000000000300947 */ /* 0x000fea0003800000 */
[----:B-1----:R-:W1:Y:S01]  /*0860*/  S2UR UR4, SR_CgaCtaId ;  /* 0x00000000000479c3 */ /* 0x002e620000008800 */
[----:B------:R-:W-:Y:S01]  /*0870*/  UMOV UR6, 0x400 ;  /* 0x0000040000067882 */ /* 0x000fe20000000000 */
[----:B------:R-:W-:Y:S01]  /*0880*/  UMOV UR5, 0x20 ;  /* 0x0000002000057882 */ /* 0x000fe20000000000 */
[----:B------:R-:W-:Y:S01]  /*0890*/  ELECT P0, URZ, PT ;  /* 0x0000000000ff782f */ /* 0x000fe20003800000 */
[----:B-1----:R-:W-:Y:S02]  /*08a0*/  ULEA UR6, UR4, UR6, 0x18 ;  /* 0x0000000604067291 */ /* 0x002fe4000f8ec0ff */
[----:B------:R-:W-:-:S04]  /*08b0*/  UIADD3 UR4, UPT, UPT, -UR5, 0x100000, URZ ;  /* 0x0010000005047890 */ /* 0x000fc8000fffe1ff */
[----:B------:R-:W-:Y:S02]  /*08c0*/  USHF.L.U32 UR5, UR4, 0xb, URZ ;  /* 0x0000000b04057899 */ /* 0x000fe400080006ff */
[----:B------:R-:W-:Y:S01]  /*08d0*/  USHF.L.U32 UR4, UR4, 0x1, URZ ;  /* 0x0000000104047899 */ /* 0x000fe200080006ff */
[----:B------:R-:W1:Y:S11]  /*08e0*/  FENCE.VIEW.ASYNC.S ;  /* 0x00000000000073c6 */ /* 0x000e760000000000 */
[----:B-1----:R2:W1:Y:S01]  /*08f0*/  SYNCS.EXCH.64 URZ, [UR6+0x70], UR4 ;  /* 0x0000700406ff75b2 */ /* 0x0024620008000100 */
[----:B------:R2:W1:Y:S02]  /*0900*/  SYNCS.EXCH.64 URZ, [UR6+0x78], UR4 ;  /* 0x0000780406ff75b2 */ /* 0x0004640008000100 */
[----:B--2---:R-:W-:Y:S01]  /*0910*/  NOP ;  /* 0x0000000000007918 */ /* 0x004fe20000000000 */
.L_x_11:
[----:B------:R-:W2:Y:S01]  /*0920*/  SHFL.IDX PT, R2, R52, RZ, 0x1f ;  /* 0x00001fff34027589 */ /* 0x000ea200000e0000 */
[----:B------:R-:W-:Y:S01]  /*0930*/  NOP ;  /* 0x0000000000007918 */ /* 0x000fe20000000000 */
[----:B--2---:R-:W-:-:S13]  /*0940*/  ISETP.NE.AND P0, PT, R2, 0x4, PT ;  /* 0x000000040200780c */ /* 0x004fda0003f05270 */
[----:B------:R-:W-:Y:S05]  /*0950*/  @P0 BRA `(.L_x_12) ;  /* 0x00000000004c0947 */ /* 0x000fea0003800000 */
[----:B-1----:R-:W1:Y:S01]  /*0960*/  S2UR UR6, SR_CgaCtaId ;  /* 0x00000000000679c3 */ /* 0x002e620000008800 */
[----:B------:R-:W-:Y:S01]  /*0970*/  UMOV UR4, 0x720 ;  /* 0x0000072000047882 */ /* 0x000fe20000000000 */
[----:B------:R-:W-:Y:S01]  /*0980*/  UMOV UR5, 0x400 ;  /* 0x0000040000057882 */ /* 0x000fe20000000000 */
[----:B------:R-:W-:Y:S01]  /*0990*/  USEL UR4, UR4, 0x620, UP3 ;  /* 0x0000062004047887 */ /* 0x000fe20009800000 */
[----:B------:R-:W-:Y:S01]  /*09a0*/  UMOV UR8, 0x1 ;  /* 0x0000000100087882 */ /* 0x000fe20000000000 */
[----:B------:R-:W-:Y:S01]  /*09b0*/  ELECT P0, URZ, PT ;  /* 0x0000000000ff782f */ /* 0x000fe20003800000 */
[----:B------:R-:W-:-:S04]  /*09c0*/  UIADD3 UR8, UPT, UPT, -UR8, 0x100000, URZ ;  /* 0x0010000008087890 */ /* 0x000fc8000fffe1ff */
[----:B------:R-:W-:Y:S02]  /*09d0*/  USHF.L.U32 UR9, UR8, 0xb, URZ ;  /* 0x0000000b08097899 */ /* 0x000fe400080006ff */
[----:B------:R-:W-:Y:S02]  /*09e0*/  USHF.L.U32 UR8, UR8, 0x1, URZ ;  /* 0x0000000108087899 */ /* 0x000fe400080006ff */
[----:B-1----:R-:W-:Y:S02]  /*09f0*/  ULEA UR6, UR6, UR5, 0x18 ;  /* 0x0000000506067291 */ /* 0x002fe4000f8ec0ff */
[----:B------:R-:W-:-:S04]  /*0a00*/  UIADD3 UR4, UPT, UPT, -UR4, 0x100000, URZ ;  /* 0x0010000004047890 */ /* 0x000fc8000fffe1ff */
[----:B------:R-:W-:Y:S02]  /*0a10*/  USHF.L.U32 UR5, UR4, 0xb, URZ ;  /* 0x0000000b04057899 */ /* 0x000fe400080006ff */
[----:B------:R-:W-:Y:S01]  /*0a20*/  USHF.L.U32 UR4, UR4, 0x1, URZ ;  /* 0x0000000104047899 */ /* 0x000fe200080006ff */
[----:B------:R-:W1:Y:S03]  /*0a30*/  FENCE.VIEW.ASYNC.S ;  /* 0x00000000000073c6 */ /* 0x000e660000000000 */
[----:B-1----:R2:W1:Y:S08]  /*0a40*/  SYNCS.EXCH.64 URZ, [UR6+0x80], UR8 ;  /* 0x0000800806ff75b2 */ /* 0x0024700008000100 */
[----:B------:R2:W1:Y:S01]  /*0a50*/  SYNCS.EXCH.64 URZ, [UR6+0x90], UR4 ;  /* 0x0000900406ff75b2 */ /* 0x0004620008000100 */
[----:B------:R2:W1:Y:S01]  /*0a60*/  SYNCS.EXCH.64 URZ, [UR6+0x88], UR8 ;  /* 0x0000880806ff75b2 */ /* 0x0004620008000100 */
[----:B------:R2:W1:Y:S02]  /*0a70*/  SYNCS.EXCH.64 URZ, [UR6+0x98], UR4 ;  /* 0x0000980406ff75b2 */ /* 0x0004640008000100 */
[----:B--2---:R-:W-:Y:S01]  /*0a80*/  NOP ;  /* 0x0000000000007918 */ /* 0x004fe20000000000 */
.L_x_12:
        /* <DEDUP_REMOVED lines=26> */
.L_x_13:
[----:B------:R-:W2:Y:S01]  /*0c30*/  SHFL.IDX PT, R2, R52, RZ, 0x1f ;  /* 0x00001fff34027589 */ /* 0x000ea200000e0000 */
[----:B------:R-:W1:Y:S01]  /*0c40*/  S2UR UR52, SR_CgaCtaId ;  /* 0x00000000003479c3 */ /* 0x000e620000008800 */
[----:B------:R-:W-:Y:S01]  /*0c50*/  NOP ;  /* 0x0000000000007918 */ /* 0x000fe20000000000 */
[----:B--2---:R-:W-:-:S13]  /*0c60*/  ISETP.NE.AND P0, PT, R2, 0x3, PT ;  /* 0x000000030200780c */ /* 0x004fda0003f05270 */
[----:B-1----:R-:W-:Y:S05]  /*0c70*/  @P0 BRA `(.L_x_14) ;  /* 0x0000000000340947 */ /* 0x002fea0003800000 */
[----:B------:R-:W-:Y:S01]  /*0c80*/  UMOV UR4, 0x400 ;  /* 0x0000040000047882 */ /* 0x000fe20000000000 */
[----:B------:R-:W-:Y:S01]  /*0c90*/  UMOV UR6, 0x20 ;  /* 0x0000002000067882 */ /* 0x000fe20000000000 */
[----:B------:R-:W-:Y:S02]  /*0ca0*/  ULEA UR4, UR52, UR4, 0x18 ;  /* 0x0000000434047291 */ /* 0x000fe4000f8ec0ff */
[----:B------:R-:W-:-:S04]  /*0cb0*/  UIADD3 UR6, UPT, UPT, -UR6, 0x100000, URZ ;  /* 0x0010000006067890 */ /* 0x000fc8000fffe1ff */
[----:B------:R-:W-:Y:S02]  /*0cc0*/  USHF.L.U32 UR7, UR6, 0xb, URZ ;  /* 0x0000000b06077899 */ /* 0x000fe400080006ff */
[----:B------:R-:W-:Y:S01]  /*0cd0*/  USHF.L.U32 UR6, UR6, 0x1, URZ ;  /* 0x0000000106067899 */ /* 0x000fe200080006ff */
[----:B------:R-:W-:Y:S01]  /*0ce0*/  ELECT P0, URZ, PT ;  /* 0x0000000000ff782f */ /* 0x000fe20003800000 */
[----:B------:R-:W1:Y:S10]  /*0cf0*/  FENCE.VIEW.ASYNC.S ;  /* 0x00000000000073c6 */ /* 0x000e740000000000 */
[----:B-1----:R1:W2:Y:S01]  /*0d00*/  SYNCS.EXCH.64 URZ, [UR4+0xe0], UR6 ;  /* 0x0000e00604ff75b2 */ /* 0x0022a20008000100 */
[----:B------:R1:W1:Y:S01]  /*0d10*/  SYNCS.EXCH.64 URZ, [UR4+0xf0], UR6 ;  /* 0x0000f00604ff75b2 */ /* 0x0002620008000100 */
[----:B------:R1:W1:Y:S01]  /*0d20*/  SYNCS.EXCH.64 URZ, [UR4+0xe8], UR6 ;  /* 0x0000e80604ff75b2 */ /* 0x0002620008000100 */
[----:B------:R1:W1:Y:S01]  /*0d30*/  SYNCS.EXCH.64 URZ, [UR4+0xf8], UR6 ;  /* 0x0000f80604ff75b2 */ /* 0x0002620008000100 */
[----:B------:R-:W-:Y:S01]  /*0d40*/  NOP ;  /* 0x0000000000007918 */ /* 0x000fe20000000000 */
.L_x_14:
[----:B-1----:R-:W1:Y:S01]  /*0d50*/  LDCU UR4, c[0x0][0x36c] ;  /* 0x00006d80ff0477ac */ /* 0x002e620008000800 */
[----:B------:R-:W-:Y:S01]  /*0d60*/  ISETP.NE.OR P3, PT, R0, 0x2, !P3 ;  /* 0x000000020000780c */ /* 0x000fe20005f65670 */
[----:B------:R-:W-:Y:S01]  /*0d70*/  NOP ;  /* 0x0000000000007918 */ /* 0x000fe20000000000 */
[----:B------:R-:W-:Y:S01]  /*0d80*/  LOP3.LUT R0, R65, 0x1f, RZ, 0xc0, !PT ;  /* 0x0000001f41007812 */ /* 0x000fe200078ec0ff */
[----:B------:R-:W-:Y:S02]  /*0d90*/  UISETP.NE.AND UP4, UPT, UR17, URZ, UPT ;  /* 0x000000ff1100728c */ /* 0x000fe4000bf85270 */
[----:B-1----:R-:W-:-:S09]  /*0da0*/  UISETP.EQ.U32.AND UP5, UPT, UR4, 0x1, UPT ;  /* 0x000000010400788c */ /* 0x002fd2000bfa2070 */
[----:B------:R-:W-:Y:S05]  /*0db0*/  BRA.U !UP5, `(.L_x_15) ;  /* 0x000000010d087547 */ /* 0x000fea000b800000 */
[----:B--234-:R-:W-:Y:S01]  /*0dc0*/  UCGABAR_ARV ;  /* 0x00000000000079c7 */ /* 0x01cfe20008000000 */
[----:B------:R-:W-:Y:S05]  /*0dd0*/  BRA `(.L_x_16) ;  /* 0x0000000000047947 */ /* 0x000fea0003800000 */
.L_x_15:
[----:B--234-:R-:W-:Y:S01]  /*0de0*/  NOP ;  /* 0x0000000000007918 */ /* 0x01cfe20000000000 */
.L_x_16:
[----:B------:R-:W1:Y:S01]  /*0df0*/  S2UR UR8, SR_CTAID.X ;  /* 0x00000000000879c3 */ /* 0x000e620000002500 */
[----:B------:R-:W-:-:S05]  /*0e00*/  CS2R.32 R54, SR_CgaSize ;  /* 0x0000000000367805 */ /* 0x000fca0000008a00 */
[----:B------:R-:W-:-:S05]  /*0e10*/  IMAD R54, R54, -0xa0, RZ ;  /* 0xffffff6036367824 */ /* 0x000fca00078e02ff */
[----:B------:R-:W-:-:S14]  /*0e20*/  R2UR UR5, R54 ;  /* 0x00000000360572ca */ /* 0x000fdc00000e0000 */
[----:B------:R-:W2:Y:S01]  /*0e30*/  LDCU UR5, c[0x0][UR5+0x2b0] ;  /* 0x00005600050577ac */ /* 0x000ea20008000800 */
[----:B------:R-:W-:-:S05]  /*0e40*/  CS2R.32 R54, SR_CgaSize ;  /* 0x0000000000367805 */ /* 0x000fca0000008a00 */
[----:B------:R-:W-:-:S05]  /*0e50*/  IMAD R54, R54, -0xa0, RZ ;  /* 0xffffff6036367824 */ /* 0x000fca00078e02ff */
[----:B------:R-:W-:-:S14]  /*0e60*/  R2UR UR4, R54 ;  /* 0x00000000360472ca */ /* 0x000fdc00000e0000 */
[----:B------:R-:W3:Y:S01]  /*0e70*/  LDCU UR4, c[0x0][UR4+0x2b4] ;  /* 0x00005680040477ac */ /* 0x000ee20008000800 */
[----:B------:R-:W4:Y:S01]  /*0e80*/  S2UR UR7, SR_CTAID.Y ;  /* 0x00000000000779c3 */ /* 0x000f220000002600 */
[----:B------:R-:W-:-:S05]  /*0e90*/  CS2R.32 R54, SR_CgaSize ;  /* 0x0000000000367805 */ /* 0x000fca0000008a00 */
[----:B------:R-:W-:-:S05]  /*0ea0*/  IMAD R54, R54, -0xa0, RZ ;  /* 0xffffff6036367824 */ /* 0x000fca00078e02ff */
[----:B------:R-:W-:-:S14]  /*0eb0*/  R2UR UR9, R54 ;  /* 0x00000000360972ca */ /* 0x000fdc00000e0000 */
[----:B------:R-:W3:Y:S01]  /*0ec0*/  LDCU UR9, c[0x0][UR9+0x2a0] ;  /* 0x00005400090977ac */ /* 0x000ee20008000800 */
[----:B------:R-:W-:-:S05]  /*0ed0*/  CS2R.32 R54, SR_CgaSize ;  /* 0x0000000000367805 */ /* 0x000fca0000008a00 */
[----:B------:R-:W-:-:S05]  /*0ee0*/  IMAD R54, R54, -0xa0, RZ ;  /* 0xffffff6036367824 */ /* 0x000fca00078e02ff */
[----:B------:R-:W-:-:S14]  /*0ef0*/  R2UR UR10, R54 ;  /* 0x00000000360a72ca */ /* 0x000fdc00000e0000 */
[----:B------:R-:W3:Y:S01]  /*0f00*/  LDCU UR10, c[0x0][UR10+0x2a4] ;  /* 0x000054800a0a77ac */ /* 0x000ee20008000800 */
[----:B------:R-:W3:Y:S01]  /*0f10*/  S2UR UR36, SR_CTAID.Z ;  /* 0x00000000002479c3 */ /* 0x000ee20000002700 */
[----:B------:R-:W3:Y:S01]  /*0f20*/  LDCU UR21, c[0x0][0xb24] ;  /* 0x00016480ff1577ac */ /* 0x000ee20008000800 */
[----:B------:R-:W3:Y:S01]  /*0f30*/  LDCU UR45, c[0x0][0xb24] ;  /* 0x00016480ff2d77ac */ /* 0x000ee20008000800 */
[----:B-1----:R-:W-:Y:S01]  /*0f40*/  I2FP.F32.U32 R3, UR8 ;  /* 0x0000000800037c45 */ /* 0x002fe20008201000 */
[----:B------:R-:W1:Y:S04]  /*0f50*/  LDCU UR27, c[0x0][0xb30] ;  /* 0x00016600ff1b77ac */ /* 0x000e680008000800 */
[----:B--2---:R-:W-:Y:S01]  /*0f60*/  FMUL R3, R3, UR5 ;  /* 0x0000000503037c20 */ /* 0x004fe20008400000 */
[----:B------:R-:W-:Y:S01]  /*0f70*/  USHF.L.U32 UR29, UR52, 0x9, URZ ;  /* 0x00000009341d7899 */ /* 0x000fe200080006ff */
[----:B----4-:R-:W-:Y:S01]  /*0f80*/  I2FP.F32.U32 R2, UR7 ;  /* 0x0000000700027c45 */ /* 0x010fe20008201000 */
[----:B------:R-:W-:Y:S01]  /*0f90*/  UMOV UR16, UR8 ;  /* 0x0000000800107c82 */ /* 0x000fe20008000000 */
[----:B------:R-:W-:-:S02]  /*0fa0*/  UMOV UR20, UR7 ;  /* 0x0000000700147c82 */ /* 0x000fc40008000000 */
[----:B------:R-:W2:Y:S01]  /*0fb0*/  F2I.U32.TRUNC.NTZ R3, R3 ;  /* 0x0000000300037305 */ /* 0x000ea2000020f000 */
[----:B---3--:R-:W-:Y:S01]  /*0fc0*/  UISETP.GE.AND UP2, UPT, UR21, 0x1, UPT ;  /* 0x000000011500788c */ /* 0x008fe2000bf46270 */
[----:B------:R-:W-:-:S06]  /*0fd0*/  FMUL R2, R2, UR4 ;  /* 0x0000000402027c20 */ /* 0x000fcc0008400000 */
[----:B------:R-:W3:Y:S01]  /*0fe0*/  F2I.U32.TRUNC.NTZ R2, R2 ;  /* 0x0000000200027305 */ /* 0x000ee2000020f000 */
[----:B--2---:R-:W-:Y:S02]  /*0ff0*/  R2UR UR4, R3 ;  /* 0x00000000030472ca */ /* 0x004fe400000e0000 */
[----:B---3--:R-:W-:Y:S02]  /*1000*/  R2UR UR6, R2 ;  /* 0x00000000020672ca */ /* 0x008fe400000e0000 */
[----:B------:R-:W-:-:S09]  /*1010*/  PRMT R2, RZ, 0x7610, R2 ;  /* 0x00007610ff027816 */ /* 0x000fd20000000002 */
[----:B------:R-:W-:-:S04]  /*1020*/  UIADD3 UR5, UPT, UPT, -UR4, URZ, URZ ;  /* 0x000000ff04057290 */ /* 0x000fc8000fffe1ff */
[----:B------:R-:W-:Y:S02]  /*1030*/  UIMAD UR5, UR9, UR5, UR8 ;  /* 0x00000005090572a4 */ /* 0x000fe4000f8e0208 */
[----:B------:R-:W-:-:S04]  /*1040*/  UIADD3 UR4, UPT, UPT, -UR6, URZ, URZ ;  /* 0x000000ff06047290 */ /* 0x000fc8000fffe1ff */
[----:B------:R-:W-:Y:S01]  /*1050*/  IMAD.U32 R54, RZ, RZ, UR5 ;  /* 0x00000005ff367e24 */ /* 0x000fe2000f8e00ff */
[----:B------:R-:W-:-:S06]  /*1060*/  UIMAD UR4, UR10, UR4, UR7 ;  /* 0x000000040a0472a4 */ /* 0x000fcc000f8e0207 */
[----:B------:R-:W-:Y:S01]  /*1070*/  IMAD.U32 R53, RZ, RZ, UR4 ;  /* 0x00000004ff357e24 */ /* 0x000fe2000f8e00ff */
[----:B-1----:R-:W-:Y:S06]  /*1080*/  BRA.U UP4, `(.L_x_17) ;  /* 0x0000000104807547 */ /* 0x002fec000b800000 */
[----:B------:R-:W-:Y:S02]  /*1090*/  R2UR UR9, R53 ;  /* 0x00000000350972ca */ /* 0x000fe400000e0000 */
[----:B------:R-:W-:-:S11]  /*10a0*/  R2UR UR8, R54 ;  /* 0x00000000360872ca */ /* 0x000fd600000e0000 */
[----:B------:R-:W-:Y:S02]  /*10b0*/  UISETP.NE.AND UP0, UPT, UR9, 0x1, UPT ;  /* 0x000000010900788c */ /* 0x000fe4000bf05270 */
[----:B------:R-:W-:Y:S02]  /*10c0*/  UISETP.NE.AND UP1, UPT, UR9, 0x2, UPT ;  /* 0x000000020900788c */ /* 0x000fe4000bf25270 */
[----:B------:R-:W-:Y:S02]  /*10d0*/  USEL UR5, URZ, 0x2, UP0 ;  /* 0x00000002ff057887 */ /* 0x000fe40008000000 */
[----:B------:R-:W-:Y:S02]  /*10e0*/  UISETP.NE.AND UP0, UPT, UR9, 0x3, UPT ;  /* 0x000000030900788c */ /* 0x000fe4000bf05270 */
[----:B------:R-:W-:Y:S02]  /*10f0*/  USEL UR4, URZ, 0x4, UP1 ;  /* 0x00000004ff047887 */ /* 0x000fe40008800000 */
[----:B------:R-:W-:-:S02]  /*1100*/  UISETP.NE.AND UP1, UPT, UR9, 0x4, UPT ;  /* 0x000000040900788c */ /* 0x000fc4000bf25270 */
[----:B------:R-:W-:Y:S02]  /*1110*/  USEL UR7, URZ, 0x8, UP0 ;  /* 0x00000008ff077887 */ /* 0x000fe40008000000 */
[----:B------:R-:W-:Y:S02]  /*1120*/  UISETP.NE.AND UP0, UPT, UR9, 0x5, UPT ;  /* 0x000000050900788c */ /* 0x000fe4000bf05270 */
[----:B------:R-:W-:Y:S02]  /*1130*/  USEL UR6, URZ, 0x10, UP1 ;  /* 0x00000010ff067887 */ /* 0x000fe40008800000 */
[----:B------:R-:W-:Y:S02]  /*1140*/  UISETP.NE.AND UP1, UPT, UR9, 0x6, UPT ;  /* 0x000000060900788c */ /* 0x000fe4000bf25270 */
[----:B------:R-:W-:Y:S02]  /*1150*/  USEL UR11, URZ, 0x20, UP0 ;  /* 0x00000020ff0b7887 */ /* 0x000fe40008000000 */
[----:B------:R-:W-:-:S02]  /*1160*/  UISETP.NE.AND UP0, UPT, UR9, 0x7, UPT ;  /* 0x000000070900788c */ /* 0x000fc4000bf05270 */
[----:B------:R-:W-:Y:S02]  /*1170*/  USEL UR12, URZ, 0x40, UP1 ;  /* 0x00000040ff0c7887 */ /* 0x000fe40008800000 */
[----:B------:R-:W-:Y:S02]  /*1180*/  UISETP.NE.AND UP1, UPT, UR9, URZ, UPT ;  /* 0x000000ff0900728c */ /* 0x000fe4000bf25270 */
[----:B------:R-:W-:Y:S02]  /*1190*/  USEL UR13, URZ, 0x80, UP0 ;  /* 0x00000080ff0d7887 */ /* 0x000fe40008000000 */
[----:B------:R-:W-:Y:S02]  /*11a0*/  UISETP.NE.AND UP0, UPT, UR8, URZ, UPT ;  /* 0x000000ff0800728c */ /* 0x000fe4000bf05270 */
[----:B------:R-:W-:Y:S02]  /*11b0*/  UISETP.EQ.OR UP1, UPT, UR8, URZ, !UP1 ;  /* 0x000000ff0800728c */ /* 0x000fe4000cf22670 */
[----:B------:R-:W-:-:S02]  /*11c0*/  USEL UR9, UR5, 0x2, UP0 ;  /* 0x0000000205097887 */ /* 0x000fc40008000000 */
[----:B------:R-:W-:Y:S02]  /*11d0*/  USEL UR4, UR4, 0x4, UP0 ;  /* 0x0000000404047887 */ /* 0x000fe40008000000 */
[----:B------:R-:W-:Y:S02]  /*11e0*/  USEL UR5, URZ, 0x1, !UP1 ;  /* 0x00000001ff057887 */ /* 0x000fe4000c800000 */
[----:B------:R-:W-:Y:S02]  /*11f0*/  USEL UR10, UR7, 0x8, UP0 ;  /* 0x00000008070a7887 */ /* 0x000fe40008000000 */
[----:B------:R-:W-:Y:S02]  /*1200*/  USEL UR8, UR6, 0x10, UP0 ;  /* 0x0000001006087887 */ /* 0x000fe40008000000 */
[----:B------:R-:W-:Y:S02]  /*1210*/  UIADD3 UR4, UPT, UPT, UR4, UR9, UR5 ;  /* 0x0000000904047290 */ /* 0x000fe4000fffe005 */
[----:B------:R-:W-:-:S02]  /*1220*/  USEL UR7, UR11, 0x20, UP0 ;  /* 0x000000200b077887 */ /* 0x000fc40008000000 */
[----:B------:R-:W-:Y:S02]  /*1230*/  USEL UR6, UR12, 0x40, UP0 ;  /* 0x000000400c067887 */ /* 0x000fe40008000000 */
[----:B------:R-:W-:Y:S02]  /*1240*/  UIADD3 UR4, UPT, UPT, UR8, UR10, UR4 ;  /* 0x0000000a08047290 */ /* 0x000fe4000fffe004 */
[----:B------:R-:W-:Y:S02]  /*1250*/  USEL UR5, UR13, 0x80, UP0 ;  /* 0x000000800d057887 */ /* 0x000fe40008000000 */
[----:B------:R-:W-:-:S04]  /*1260*/  UIADD3 UR4, UPT, UPT, UR6, UR7, UR4 ;  /* 0x0000000706047290 */ /* 0x000fc8000fffe004 */
[----:B------:R-:W-:-:S06]  /*1270*/  UIADD3 UR4, UPT, UPT, UR4, UR5, URZ ;  /* 0x0000000504047290 */ /* 0x000fcc000fffe0ff */
[----:B------:R-:W-:Y:S02]  /*1280*/  IMAD.U32 R2, RZ, RZ, UR4 ;  /* 0x00000004ff027e24 */ /* 0x000fe4000f8e00ff */
.L_x_17:
[----:B------:R-:W-:Y:S05]  /*1290*/  BRA.U !UP2, `(.L_x_18) ;  /* 0x000000010ad47547 */ /* 0x000fea000b800000 */
[----:B------:R-:W1:Y:S01]  /*12a0*/  LDCU.128 UR12, c[0x0][0xb10] ;  /* 0x00016200ff0c77ac */ /* 0x000e620008000c00 */
[----:B------:R-:W2:Y:S01]  /*12b0*/  LDCU UR6, c[0x0][0x370] ;  /* 0x00006e00ff0677ac */ /* 0x000ea20008000800 */
[----:B------:R-:W3:Y:S01]  /*12c0*/  LDCU UR5, c[0x0][0x374] ;  /* 0x00006e80ff0577ac */ /* 0x000ee20008000800 */
[----:B------:R-:W4:Y:S01]  /*12d0*/  LDCU UR26, c[0x0][0xb0c] ;  /* 0x00016180ff1a77ac */ /* 0x000f220008000800 */
[----:B------:R-:W4:Y:S01]  /*12e0*/  LDCU UR4, c[0x0][0xb20] ;  /* 0x00016400ff0477ac */ /* 0x000f220008000800 */
[----:B------:R-:W4:Y:S01]  /*12f0*/  LDCU.64 UR8, c[0x0][0xb28] ;  /* 0x00016500ff0877ac */ /* 0x000f220008000a00 */
[----:B-1----:R-:W-:Y:S02]  /*1300*/  UISETP.NE.AND UP0, UPT, UR14, 0x1, UPT ;  /* 0x000000010e00788c */ /* 0x002fe4000bf05270 */
[----:B---3--:R-:W-:Y:S02]  /*1310*/  UIMAD.WIDE.U32 UR10, UR5, UR15, URZ ;  /* 0x0000000f050a72a5 */ /* 0x008fe4000f8e00ff */
[----:B--2---:R-:W-:-:S02]  /*1320*/  UIMAD.WIDE.U32 UR22, UR6, UR12, URZ ;  /* 0x0000000c061672a5 */ /* 0x004fc4000f8e00ff */
[----:B----4-:R-:W-:Y:S02]  /*1330*/  UISETP.NE.AND UP1, UPT, UR26, 0x1, UPT ;  /* 0x000000011a00788c */ /* 0x010fe4000bf25270 */
[----:B------:R-:W-:Y:S01]  /*1340*/  UISETP.NE.AND UP2, UPT, UR21, 0x1, UPT ;  /* 0x000000011500788c */ /* 0x000fe2000bf45270 */
[----:B------:R-:W-:Y:S02]  /*1350*/  UMOV UR10, UR11 ;  /* 0x0000000b000a7c82 */ /* 0x000fe40008000000 */
[----:B------:R-:W-:Y:S01]  /*1360*/  UMOV UR22, UR23 ;  /* 0x0000001700167c82 */ /* 0x000fe20008000000 */
[----:B------:R-:W-:Y:S02]  /*1370*/  @UP0 USHF.R.U32.HI UR5, URZ, UR4, UR10 ;  /* 0x00000004ff050299 */ /* 0x000fe4000801160a */
[----:B------:R-:W-:Y:S02]  /*1380*/  UIMAD.WIDE.U32 UR24, UR20, UR15, URZ ;  /* 0x0000000f141872a5 */ /* 0x000fe4000f8e00ff */
[----:B------:R-:W-:-:S02]  /*1390*/  UIMAD.WIDE.U32 UR10, UR5, UR8, URZ ;  /* 0x00000008050a72a5 */ /* 0x000fc4000f8e00ff */
[----:B------:R-:W-:Y:S02]  /*13a0*/  @UP1 USHF.R.U32.HI UR6, URZ, UR13, UR22 ;  /* 0x0000000dff061299 */ /* 0x000fe40008011616 */
[----:B------:R-:W-:Y:S02]  /*13b0*/  UIMAD.WIDE.U32 UR18, UR16, UR12, URZ ;  /* 0x0000000c101272a5 */ /* 0x000fe4000f8e00ff */
[----:B------:R-:W-:Y:S01]  /*13c0*/  UIMAD.WIDE.U32 UR22, UR6, UR8, URZ ;  /* 0x00000008061672a5 */ /* 0x000fe2000f8e00ff */
[----:B------:R-:W-:Y:S01]  /*13d0*/  UMOV UR24, UR25 ;  /* 0x0000001900187c82 */ /* 0x000fe20008000000 */
[----:B------:R-:W-:Y:S01]  /*13e0*/  UMOV UR10, UR11 ;  /* 0x0000000b000a7c82 */ /* 0x000fe20008000000 */
[----:B------:R-:W-:Y:S02]  /*13f0*/  USHF.R.U32.HI UR24, URZ, UR4, UR24 ;  /* 0x00000004ff187299 */ /* 0x000fe40008011618 */
[----:B------:R-:W-:Y:S02]  /*1400*/  @UP2 USHF.R.U32.HI UR5, URZ, UR9, UR10 ;  /* 0x00000009ff052299 */ /* 0x000fe4000801160a */
[----:B------:R-:W-:Y:S01]  /*1410*/  UMOV UR7, UR23 ;  /* 0x0000001700077c82 */ /* 0x000fe20008000000 */
[----:B------:R-:W-:Y:S01]  /*1420*/  UMOV UR18, UR19 ;  /* 0x0000001300127c82 */ /* 0x000fe20008000000 */
[----:B------:R-:W-:-:S02]  /*1430*/  @UP2 USHF.R.U32.HI UR6, URZ, UR9, UR7 ;  /* 0x00000009ff062299 */ /* 0x000fc40008011607 */
[----:B------:R-:W-:Y:S02]  /*1440*/  USHF.R.U32.HI UR13, URZ, UR13, UR18 ;  /* 0x0000000dff0d7299 */ /* 0x000fe40008011612 */
[----:B------:R-:W-:Y:S02]  /*1450*/  USEL UR4, UR20, UR24, !UP0 ;  /* 0x0000001814047287 */ /* 0x000fe4000c000000 */
[----:B------:R-:W-:Y:S02]  /*1460*/  UIMAD UR7, UR5, UR21, URZ ;  /* 0x00000015050772a4 */ /* 0x000fe4000f8e02ff */
[----:B------:R-:W-:Y:S02]  /*1470*/  USEL UR5, UR16, UR13, !UP1 ;  /* 0x0000000d10057287 */ /* 0x000fe4000c800000 */
[----:B------:R-:W-:Y:S02]  /*1480*/  UIMAD UR12, UR6, UR21, URZ ;  /* 0x00000015060c72a4 */ /* 0x000fe4000f8e02ff */
[----:B------:R-:W-:-:S02]  /*1490*/  UISETP.GE.AND UP0, UPT, UR4, UR7, UPT ;  /* 0x000000070400728c */ /* 0x000fc4000bf06270 */
[----:B------:R-:W-:Y:S02]  /*14a0*/  UIMAD.WIDE.U32 UR10, UR4, UR8, URZ ;  /* 0x00000008040a72a5 */ /* 0x000fe4000f8e00ff */
[----:B------:R-:W-:Y:S02]  /*14b0*/  UISETP.GE.OR UP0, UPT, UR5, UR12, UP0 ;  /* 0x0000000c0500728c */ /* 0x000fe40008706670 */
[----:B------:R-:W-:Y:S02]  /*14c0*/  UIMAD.WIDE.U32 UR12, UR5, UR8, URZ ;  /* 0x00000008050c72a5 */ /* 0x000fe4000f8e00ff */
[----:B------:R-:W-:Y:S01]  /*14d0*/  UIADD3 UR10, UPT, UPT, -UR4, URZ, URZ ;  /* 0x000000ff040a7290 */ /* 0x000fe2000fffe1ff */
[----:B------:R-:W-:Y:S01]  /*14e0*/  UMOV UR8, UR11 ;  /* 0x0000000b00087c82 */ /* 0x000fe20008000000 */
[----:B------:R-:W-:Y:S02]  /*14f0*/  UIADD3 UR11, UPT, UPT, -UR5, URZ, URZ ;  /* 0x000000ff050b7290 */ /* 0x000fe4000fffe1ff */
[----:B------:R-:W-:-:S03]  /*1500*/  USHF.R.U32.HI UR8, URZ, UR9, UR8 ;  /* 0x00000009ff087299 */ /* 0x000fc60008011608 */
[----:B------:R-:W-:Y:S01]  /*1510*/  @!UP0 UMOV UR7, UR13 ;  /* 0x0000000d00078c82 */ /* 0x000fe20008000000 */
[----:B------:R-:W-:Y:S02]  /*1520*/  UIMAD UR20, UR14, UR10, UR20 ;  /* 0x0000000a0e1472a4 */ /* 0x000fe4000f8e0214 */
[----:B------:R-:W-:Y:S02]  /*1530*/  USEL UR8, UR4, UR8, !UP2 ;  /* 0x0000000804087287 */ /* 0x000fe4000d000000 */
[----:B------:R-:W-:Y:S02]  /*1540*/  @!UP0 USHF.R.U32.HI UR7, URZ, UR9, UR7 ;  /* 0x00000009ff078299 */ /* 0x000fe40008011607 */
[----:B------:R-:W-:Y:S02]  /*1550*/  UIADD3 UR9, UPT, UPT, -UR8, URZ, URZ ;  /* 0x000000ff08097290 */ /* 0x000fe4000fffe1ff */
[----:B------:R-:W-:Y:S02]  /*1560*/  @!UP0 USEL UR7, UR5, UR7, !UP2 ;  /* 0x0000000705078287 */ /* 0x000fe4000d000000 */
[----:B------:R-:W-:-:S02]  /*1570*/  UIMAD UR9, UR21, UR9, UR4 ;  /* 0x00000009150972a4 */ /* 0x000fc4000f8e0204 */
[----:B------:R-:W-:Y:S02]  /*1580*/  @!UP0 UIADD3 UR8, UPT, UPT, UR8, -UR7, URZ ;  /* 0x8000000708088290 */ /* 0x000fe4000fffe0ff */
[----:B------:R-:W-:Y:S02]  /*1590*/  @!UP0 UIMAD UR6, UR9, UR6, UR7 ;  /* 0x00000006090682a4 */ /* 0x000fe4000f8e0207 */
[----:B------:R-:W-:Y:S02]  /*15a0*/  @!UP0 UIMAD UR4, UR8, UR21, UR5 ;  /* 0x00000015080482a4 */ /* 0x000fe4000f8e0205 */
[----:B------:R-:W-:Y:S02]  /*15b0*/  UIMAD UR16, UR26, UR11, UR16 ;  /* 0x0000000b1a1072a4 */ /* 0x000fe4000f8e0210 */
[----:B------:R-:W-:Y:S01]  /*15c0*/  UIMAD UR20, UR4, UR14, UR20 ;  /* 0x0000000e041472a4 */ /* 0x000fe2000f8e0214 */
[----:B------:R-:W-:Y:S02]  /*15d0*/  @!UP0 UMOV UR5, UR6 ;  /* 0x0000000600058c82 */ /* 0x000fe40008000000 */
[----:B------:R-:W-:-:S12]  /*15e0*/  UIMAD UR16, UR5, UR26, UR16 ;  /* 0x0000001a051072a4 */ /* 0x000fd8000f8e0210 */
.L_x_18:
[----:B------:R-:W-:Y:S02]  /*15f0*/  UISETP.NE.AND UP0, UPT, UR27, 0x1, UPT ;  /* 0x000000011b00788c */ /* 0x000fe4000bf05270 */
[----:B------:R-:W-:Y:S02]  /*1600*/  UISETP.NE.AND UP1, UPT, UR17, 0x2, UPT ;  /* 0x000000021100788c */ /* 0x000fe4000bf25270 */
[----:B------:R-:W-:-:S05]  /*1610*/  ULOP3.LUT UR29, UR29, 0xe00, URZ, 0xc0, !UPT ;  /* 0x00000e001d1d7892 */ /* 0x000fca000f8ec0ff */
[----:B------:R-:W-:Y:S07]  /*1620*/  BRA.U UP0, `(.L_x_19) ;  /* 0x0000000100447547 */ /* 0x000fee000b800000 */
[----:B------:R-:W1:Y:S01]  /*1630*/  LDCU.128 UR8, c[0x0][0xb10] ;  /* 0x00016200ff0877ac */ /* 0x000e620008000c00 */
[----:B------:R-:W2:Y:S01]  /*1640*/  LDCU UR12, c[0x0][0xb0c] ;  /* 0x00016180ff0c77ac */ /* 0x000ea20008000800 */
[----:B------:R-:W3:Y:S01]  /*1650*/  LDCU UR13, c[0x0][0xb20] ;  /* 0x00016400ff0d77ac */ /* 0x000ee20008000800 */
[----:B-1----:R-:W-:Y:S02]  /*1660*/  UIMAD.WIDE.U32 UR6, UR16, UR8, URZ ;  /* 0x00000008100672a5 */ /* 0x002fe4000f8e00ff */
[----:B------:R-:W-:Y:S02]  /*1670*/  UIMAD.WIDE.U32 UR4, UR20, UR11, URZ ;  /* 0x0000000b140472a5 */ /* 0x000fe4000f8e00ff */
[----:B--2---:R-:W-:Y:S02]  /*1680*/  UISETP.NE.AND UP2, UPT, UR12, 0x1, UPT ;  /* 0x000000010c00788c */ /* 0x004fe4000bf45270 */
[----:B------:R-:W-:Y:S01]  /*1690*/  UISETP.NE.AND UP0, UPT, UR10, 0x1, UPT ;  /* 0x000000010a00788c */ /* 0x000fe2000bf05270 */
[----:B------:R-:W-:-:S02]  /*16a0*/  UMOV UR6, UR7 ;  /* 0x0000000700067c82 */ /* 0x000fc40008000000 */
[----:B------:R-:W-:Y:S01]  /*16b0*/  UMOV UR4, UR5 ;  /* 0x0000000500047c82 */ /* 0x000fe20008000000 */
[----:B------:R-:W-:Y:S02]  /*16c0*/  USHF.R.U32.HI UR6, URZ, UR9, UR6 ;  /* 0x00000009ff067299 */ /* 0x000fe40008011606 */
[----:B---3--:R-:W-:Y:S02]  /*16d0*/  USHF.R.U32.HI UR4, URZ, UR13, UR4 ;  /* 0x0000000dff047299 */ /* 0x008fe40008011604 */
[----:B------:R-:W-:Y:S02]  /*16e0*/  USEL UR5, UR16, UR6, !UP2 ;  /* 0x0000000610057287 */ /* 0x000fe4000d000000 */
[----:B------:R-:W-:-:S04]  /*16f0*/  USEL UR4, UR20, UR4, !UP0 ;  /* 0x0000000414047287 */ /* 0x000fc8000c000000 */
[----:B------:R-:W-:Y:S02]  /*1700*/  UIADD3 UR6, UPT, UPT, UR5, -UR4, URZ ;  /* 0x8000000405067290 */ /* 0x000fe4000fffe0ff */
[----:B------:R-:W-:Y:S02]  /*1710*/  UIADD3 UR4, UPT, UPT, -UR5, UR4, URZ ;  /* 0x0000000405047290 */ /* 0x000fe4000fffe1ff */
[----:B------:R-:W-:Y:S02]  /*1720*/  UIMAD UR20, UR6, UR10, UR20 ;  /* 0x0000000a061472a4 */ /* 0x000fe4000f8e0214 */
[----:B------:R-:W-:-:S12]  /*1730*/  UIMAD UR16, UR4, UR12, UR16 ;  /* 0x0000000c041072a4 */ /* 0x000fd8000f8e0210 */
.L_x_19:
[----:B------:R-:W-:Y:S05]  /*1740*/  BRA.U !UP5, `(.L_x_20) ;  /* 0x000000010d0c7547 */ /* 0x000fea000b800000 */
[----:B------:R-:W-:Y:S01]  /*1750*/  UCGABAR_WAIT ;  /* 0x0000000000007dc7 */ /* 0x000fe20008000000 */
[----:B------:R-:W-:Y:S01]  /*1760*/  CCTL.IVALL ;  /* 0x00000000ff00798f */ /* 0x000fe20002000000 */
[----:B------:R-:W-:Y:S05]  /*1770*/  BRA `(.L_x_21) ;  /* 0x0000000000047947 */ /* 0x000fea0003800000 */
.L_x_20:
[----:B------:R-:W-:Y:S06]  /*1780*/  BAR.SYNC.DEFER_BLOCKING 0x0 ;  /* 0x0000000000007b1d */ /* 0x000fec0000010000 */
.L_x_21:
[----:B------:R-:W-:Y:S05]  /*1790*/  BRA.U UP1, `(.L_x_22) ;  /* 0x0000001501087547 */ /* 0x000fea000b800000 */
[----:B------:R-:W1:Y:S01]  /*17a0*/  LDCU UR6, c[0x0][0x38c] ;  /* 0x00007180ff0677ac */ /* 0x000e620008000800 */
[----:B------:R-:W-:Y:S01]  /*17b0*/  PLOP3.LUT P1, PT, PT, PT, UP3, 0x80, 0x8 ;  /* 0x000000000008781c */ /* 0x000fe20003f2f038 */
[----:B------:R-:W-:Y:S01]  /*17c0*/  IMAD.MOV.U32 R12, RZ, RZ, 0x1 ;  /* 0x00000001ff0c7424 */ /* 0x000fe200078e00ff */
[----:B------:R-:W-:Y:S01]  /*17d0*/  ISETP.EQ.OR P2, PT, R0, RZ, P3 ;  /* 0x000000ff0000720c */ /* 0x000fe20001f42670 */
[----:B------:R-:W-:Y:S01]  /*17e0*/  UISETP.NE.AND UP1, UPT, UR17, URZ, UPT ;  /* 0x000000ff1100728c */ /* 0x000fe2000bf25270 */
[----:B------:R-:W-:Y:S02]  /*17f0*/  PLOP3.LUT P1, PT, P1, PT, PT, 0x8, 0x80 ;  /* 0x000000000080781c */ /* 0x000fe40000f2e170 */
[----:B------:R-:W-:Y:S01]  /*1800*/  CS2R R10, SRZ ;  /* 0x00000000000a7805 */ /* 0x000fe2000001ff00 */
[----:B------:R-:W-:Y:S01]  /*1810*/  IMAD.MOV.U32 R9, RZ, RZ, RZ ;  /* 0x000000ffff097224 */ /* 0x000fe200078e00ff */
[----:B------:R-:W2:Y:S01]  /*1820*/  LDCU UR44, c[0x0][0x370] ;  /* 0x00006e00ff2c77ac */ /* 0x000ea20008000800 */
[----:B------:R-:W-:Y:S01]  /*1830*/  IMAD.MOV.U32 R8, RZ, RZ, 0x1 ;  /* 0x00000001ff087424 */ /* 0x000fe200078e00ff */
[----:B------:R-:W3:Y:S01]  /*1840*/  LDCU.64 UR40, c[0x0][0x348] ;  /* 0x00006900ff2877ac */ /* 0x000ee20008000a00 */
[----:B------:R-:W-:-:S02]  /*1850*/  USHF.R.U32.HI UR49, URZ, 0x5, UR29 ;  /* 0x00000005ff317899 */ /* 0x000fc4000801161d */
[----:B-1----:R-:W-:Y:S02]  /*1860*/  UIADD3 UR5, UPT, UPT, UR6, 0x3f, URZ ;  /* 0x0000003f06057890 */ /* 0x002fe4000fffe0ff */
[----:B------:R-:W-:Y:S02]  /*1870*/  UIADD3 UR50, UPT, UPT, UR6, 0x7e, URZ ;  /* 0x0000007e06327890 */ /* 0x000fe4000fffe0ff */
[----:B------:R-:W-:Y:S01]  /*1880*/  USHF.R.S32.HI UR4, URZ, 0x1f, UR5 ;  /* 0x0000001fff047899 */ /* 0x000fe20008011405 */
[----:B------:R-:W1:Y:S03]  /*1890*/  LDCU UR43, c[0x0][0x374] ;  /* 0x00006e80ff2b77ac */ /* 0x000e660008000800 */
[----:B------:R-:W-:Y:S02]  /*18a0*/  ULEA.HI UR4, UR4, UR5, URZ, 0x6 ;  /* 0x0000000504047291 */ /* 0x000fe4000f8f30ff */
[----:B------:R-:W-:-:S02]  /*18b0*/  USEL UR31, UR53, 0x2, UP1 ;  /* 0x00000002351f7887 */ /* 0x000fc40008800000 */
[----:B------:R-:W-:Y:S02]  /*18c0*/  USHF.R.S32.HI UR47, URZ, 0x6, UR4 ;  /* 0x00000006ff2f7899 */ /* 0x000fe40008011404 */
[----:B------:R-:W-:Y:S02]  /*18d0*/  UIADD3 UR4, UPT, UPT, UR6, -0x1, URZ ;  /* 0xffffffff06047890 */ /* 0x000fe4000fffe0ff */
[----:B------:R-:W-:Y:S02]  /*18e0*/  UISETP.LT.U32.AND UP0, UPT, UR47, 0x3, UPT ;  /* 0x000000032f00788c */ /* 0x000fe4000bf01070 */
[----:B------:R-:W-:Y:S02]  /*18f0*/  UISETP.GE.U32.AND UP2, UPT, UR4, -0x7f, UPT ;  /* 0xffffff810400788c */ /* 0x000fe4000bf46070 */
[----:B------:R-:W-:Y:S01]  /*1900*/  USEL UR46, UR47, 0x3, UP0 ;  /* 0x000000032f2e7887 */ /* 0x000fe20008000000 */
[----:B------:R-:W-:-:S03]  /*1910*/  UMOV UR23, URZ ;  /* 0x000000ff00177c82 */ /* 0x000fc60008000000 */
[----:B------:R-:W-:Y:S02]  /*1920*/  UIADD3 UR30, UPT, UPT, UR46, -0x1, URZ ;  /* 0xffffffff2e1e7890 */ /* 0x000fe4000fffe0ff */
[----:B------:R-:W-:-:S03]  /*1930*/  UIADD3 UR48, UPT, UPT, UR47, -UR46, URZ ;  /* 0x8000002e2f307290 */ /* 0x000fc6000fffe0ff */
[----:B------:R-:W-:-:S04]  /*1940*/  @UP2 UIADD3 UR30, UPT, UPT, UR46, URZ, URZ ;  /* 0x000000ff2e1e2290 */ /* 0x000fc8000fffe0ff */
[----:B-123--:R-:W-:-:S12]  /*1950*/  UIADD3 UR30, UPT, UPT, UR30, 0x1, URZ ;  /* 0x000000011e1e7890 */ /* 0x00efd8000fffe0ff */
.L_x_42:
[----:B------:R-:W-:Y:S01]  /*1960*/  UISETP.NE.AND UP0, UPT, UR52, URZ, UPT ;  /* 0x000000ff3400728c */ /* 0x000fe2000bf05270 */
[----:B------:R-:W1:Y:S08]  /*1970*/  S2UR UR52, SR_CgaCtaId ;  /* 0x00000000003479c3 */ /* 0x000e700000008800 */
[----:B------:R-:W-:Y:S05]  /*1980*/  BRA.U UP0, `(.L_x_23) ;  /* 0x0000000100347547 */ /* 0x000fea000b800000 */
[----:B------:R-:W2:Y:S01]  /*1990*/  S2R R0, SR_CgaCtaId ;  /* 0x0000000000007919 */ /* 0x000ea20000008800 */
[----:B------:R-:W-:-:S04]  /*19a0*/  MOV R2, 0x400 ;  /* 0x0000040000027802 */ /* 0x000fc80000000f00 */
[----:B--2---:R-:W-:Y:S02]  /*19b0*/  LEA R0, R0, R2, 0x18 ;  /* 0x0000000200007211 */ /* 0x004fe400078ec0ff */
[----:B------:R-:W-:-:S03]  /*19c0*/  SHF.L.U32 R2, R8, 0x1f, RZ ;  /* 0x0000001f08027819 */ /* 0x000fc600000006ff */
[----:B------:R-:W-:-:S04]  /*19d0*/  IMAD R0, R9, 0x8, R0 ;  /* 0x0000000809007824 */ /* 0x000fc800078e0200 */
[----:B------:R-:W2:Y:S02]  /*19e0*/  SYNCS.PHASECHK.TRANS64.TRYWAIT P0, [R0+URZ+0xf0], R2 ;  /* 0x0000f002000075a7 */ /* 0x000ea400080011ff */
[----:B--2---:R-:W-:Y:S05]  /*19f0*/  @!P0 BRA `(.L_x_24) ;  /* 0x0000008c00a88947 */ /* 0x004fea0003800000 */
.L_x_173:
[----:B------:R-:W-:Y:S01]  /*1a00*/  VIADD R9, R9, 0x1 ;  /* 0x0000000109097836 */ /* 0x000fe20000000000 */
[----:B------:R2:W-:Y:S04]  /*1a10*/  SYNCS.ARRIVE.TRANS64.A1T0 RZ, [R0+URZ+0xe0], RZ ;  /* 0x0000e0ff00ff79a7 */ /* 0x0005e800081000ff */
[----:B------:R-:W-:-:S04]  /*1a20*/  ISETP.NE.AND P0, PT, R9, 0x2, PT ;  /* 0x000000020900780c */ /* 0x000fc80003f05270 */
[----:B------:R-:W-:Y:S02]  /*1a30*/  SEL R9, R9, RZ, P0 ;  /* 0x000000ff09097207 */ /* 0x000fe40000000000 */
[----:B--2---:R-:W-:-:S04]  /*1a40*/  SEL R0, RZ, 0x1, P0 ;  /* 0x00000001ff007807 */ /* 0x004fc80000000000 */
[----:B------:R-:W-:-:S07]  /*1a50*/  LOP3.LUT R8, R8, R0, RZ, 0x3c, !PT ;  /* 0x0000000008087212 */ /* 0x000fce00078e3cff */
.L_x_23:
[----:B------:R-:W-:Y:S01]  /*1a60*/  UMOV UR21, 0x400 ;  /* 0x0000040000157882 */ /* 0x000fe20000000000 */
[----:B------:R-:W-:Y:S01]  /*1a70*/  SHF.L.U32 R0, R12, 0x1f, RZ ;  /* 0x0000001f0c007819 */ /* 0x000fe200000006ff */
[----:B-1----:R-:W-:Y:S02]  /*1a80*/  ULEA UR21, UR52, UR21, 0x18 ;  /* 0x0000001534157291 */ /* 0x002fe4000f8ec0ff */
[----:B------:R-:W-:Y:S02]  /*1a90*/  UISETP.GE.U32.AND UP0, UPT, UR50, 0x7f, UPT ;  /* 0x0000007f3200788c */ /* 0x000fe4000bf06070 */
[----:B------:R-:W-:Y:S02]  /*1aa0*/  ULEA UR4, UR23, UR21, 0x3 ;  /* 0x0000001517047291 */ /* 0x000fe4000f8e18ff */
[----:B------:R-:W-:Y:S02]  /*1ab0*/  USHF.L.U32 UR19, UR20, 0x7, URZ ;  /* 0x0000000714137899 */ /* 0x000fe400080006ff */
[----:B------:R-:W-:Y:S01]  /*1ac0*/  ULEA UR35, UR16, UR49, 0x7 ;  /* 0x0000003110237291 */ /* 0x000fe2000f8e38ff */
[----:B------:R-:W-:-:S04]  /*1ad0*/  UMOV UR13, URZ ;  /* 0x000000ff000d7c82 */ /* 0x000fc80008000000 */
[----:B------:R1:W2:Y:S01]  /*1ae0*/  SYNCS.PHASECHK.TRANS64.TRYWAIT P0, [UR4+0x18], R0 ;  /* 0x00001800ff0075a7 */ /* 0x0002a20008001104 */
[----:B------:R-:W-:Y:S06]  /*1af0*/  BRA.U !UP0, `(.L_x_25) ;  /* 0x0000000108f47547 */ /* 0x000fec000b800000 */
[----:B------:R-:W-:Y:S01]  /*1b00*/  UMOV UR22, URZ ;  /* 0x000000ff00167c82 */ /* 0x000fe20008000000 */
[----:B------:R-:W-:-:S05]  /*1b10*/  UMOV UR4, UR23 ;  /* 0x0000001700047c82 */ /* 0x000fca0008000000 */
.L_x_31:
[----:B------:R-:W-:Y:S01]  /*1b20*/  ULEA UR33, UR4, UR21, 0x3 ;  /* 0x0000001504217291 */ /* 0x000fe2000f8e18ff */
[----:B--2---:R-:W-:Y:S01]  /*1b30*/  @!P3 MOV R2, 0x10000 ;  /* 0x000100000002b802 */ /* 0x004fe20000000f00 */
[----:B--2-4-:R-:W-:Y:S10]  /*1b40*/  @P0 BRA `(.L_x_26) ;  /* 0x00000000000c0947 */ /* 0x014ff40003800000 */
[----:B------:R-:W-:-:S04]  /*1b50*/  SHF.L.U32 R3, R12, 0x1f, RZ ;  /* 0x0000001f0c037819 */ /* 0x000fc800000006ff */
[----:B------:R-:W2:Y:S02]  /*1b60*/  SYNCS.PHASECHK.TRANS64.TRYWAIT P0, [UR33+0x18], R3 ;  /* 0x00001803ff0075a7 */ /* 0x000ea40008001121 */
[----:B--2---:R-:W-:Y:S05]  /*1b70*/  @!P0 BRA `(.L_x_27) ;  /* 0x0000008c005c8947 */ /* 0x004fea0003800000 */
.L_x_26:
[----:B------:R2:W-:Y:S01]  /*1b80*/  @!P3 SYNCS.ARRIVE.TRANS64 RZ, [UR33], R2 ;  /* 0x00000002ffffb9a7 */ /* 0x0005e20008000021 */
[----:B------:R-:W-:-:S04]  /*1b90*/  ULOP3.LUT UR5, UR31, 0x2, URZ, 0xfc, !UPT ;  /* 0x000000021f057892 */ /* 0x000fc8000f8efcff */
[----:B------:R-:W-:-:S09]  /*1ba0*/  UISETP.NE.AND UP0, UPT, UR5, 0x2, UPT ;  /* 0x000000020500788c */ /* 0x000fd2000bf05270 */
[----:B------:R-:W-:Y:S05]  /*1bb0*/  BRA.U UP0, `(.L_x_28) ;  /* 0x0000000100047547 */ /* 0x000fea000b800000 */
[----:B------:R-:W-:Y:S05]  /*1bc0*/  BPT.TRAP 0x1 ;  /* 0x000000040000795c */ /* 0x000fea0000300000 */
.L_x_28:
[----:B------:R-:W-:Y:S04]  /*1bd0*/  BSSY.RECONVERGENT B0, `(.L_x_29) ;  /* 0x0000003000007945 */ /* 0x000fe80003800200 */
[----:B------:R-:W-:Y:S05]  /*1be0*/  @P2 BRA `(.L_x_30) ;  /* 0x0000000000042947 */ /* 0x000fea0003800000 */
[----:B------:R-:W-:Y:S05]  /*1bf0*/  BPT.TRAP 0x1 ;  /* 0x000000040000795c */ /* 0x000fea0000300000 */
.L_x_30:
[----:B------:R-:W-:Y:S05]  /*1c00*/  BSYNC.RECONVERGENT B0 ;  /* 0x0000000000007941 */ /* 0x000fea0003800200 */
.L_x_29:
[----:B------:R-:W-:Y:S02]  /*1c10*/  UIADD3 UR5, UPT, UPT, UR4, 0x1, URZ ;  /* 0x0000000104057890 */ /* 0x000fe4000fffe0ff */
[----:B------:R-:W-:Y:S02]  /*1c20*/  USHF.L.U32 UR4, UR4, 0xf, URZ ;  /* 0x0000000f04047899 */ /* 0x000fe400080006ff */
[----:B------:R-:W-:Y:S02]  /*1c30*/  UISETP.NE.AND UP0, UPT, UR5, 0x3, UPT ;  /* 0x000000030500788c */ /* 0x000fe4000bf05270 */
[----:B------:R-:W-:Y:S02]  /*1c40*/  ULEA UR24, UR29, UR4, 0x2 ;  /* 0x000000041d187291 */ /* 0x000fe4000f8e10ff */
[----:B------:R-:W-:Y:S02]  /*1c50*/  USEL UR6, URZ, 0x1, UP0 ;  /* 0x00000001ff067887 */ /* 0x000fe40008000000 */
[----:B------:R-:W-:-:S02]  /*1c60*/  USEL UR23, UR5, URZ, UP0 ;  /* 0x000000ff05177287 */ /* 0x000fc40008000000 */
[----:B------:R-:W-:Y:S02]  /*1c70*/  UIADD3 UR24, UPT, UPT, UR21, UR24, URZ ;  /* 0x0000001815187290 */ /* 0x000fe4000fffe0ff */
[----:B------:R-:W-:Y:S01]  /*1c80*/  LOP3.LUT R12, R12, UR6, RZ, 0x3c, !PT ;  /* 0x000000060c0c7c12 */ /* 0x000fe2000f8e3cff */
[----:B------:R-:W-:Y:S02]  /*1c90*/  UIADD3 UR6, UP1, UPT, UR40, 0x80, URZ ;  /* 0x0000008028067890 */ /* 0x000fe4000ff3e0ff */
[----:B------:R-:W-:Y:S01]  /*1ca0*/  ULEA UR5, UR23, UR21, 0x3 ;  /* 0x0000001517057291 */ /* 0x000fe2000f8e18ff */
[----:B-1----:R-:W-:Y:S01]  /*1cb0*/  SHF.L.U32 R0, R12, 0x1f, RZ ;  /* 0x0000001f0c007819 */ /* 0x002fe200000006ff */
[----:B------:R-:W-:Y:S02]  /*1cc0*/  USHF.L.U32 UR34, UR22, 0x6, URZ ;  /* 0x0000000616227899 */ /* 0x000fe400080006ff */
[----:B------:R-:W-:Y:S02]  /*1cd0*/  UIADD3 UR14, UP0, UPT, UR40, 0x180, URZ ;  /* 0x00000180280e7890 */ /* 0x000fe4000ff1e0ff */
[----:B------:R-:W-:-:S02]  /*1ce0*/  UIADD3 UR4, UPT, UPT, UR21, UR4, URZ ;  /* 0x0000000415047290 */ /* 0x000fc4000fffe0ff */
[----:B------:R-:W-:Y:S01]  /*1cf0*/  UIADD3.X UR7, UPT, UPT, URZ, UR41, URZ, UP1, !UPT ;  /* 0x00000029ff077290 */ /* 0x000fe20008ffe4ff */
[----:B------:R3:W4:Y:S01]  /*1d00*/  SYNCS.PHASECHK.TRANS64.TRYWAIT P0, [UR5+0x18], R0 ;  /* 0x00001800ff0075a7 */ /* 0x0007220008001105 */
[----:B------:R-:W-:Y:S02]  /*1d10*/  UIADD3 UR32, UPT, UPT, UR24, 0x8400, URZ ;  /* 0x0000840018207890 */ /* 0x000fe4000fffe0ff */
[----:B------:R-:W-:Y:S02]  /*1d20*/  UIADD3 UR26, UPT, UPT, UR34, 0x20, URZ ;  /* 0x00000020221a7890 */ /* 0x000fe4000fffe0ff */
[----:B------:R-:W-:Y:S02]  /*1d30*/  UIADD3 UR24, UPT, UPT, UR24, 0xc400, URZ ;  /* 0x0000c40018187890 */ /* 0x000fe4000fffe0ff */
[----:B------:R-:W-:Y:S02]  /*1d40*/  UIADD3.X UR15, UPT, UPT, URZ, UR41, URZ, UP0, !UPT ;  /* 0x00000029ff0f7290 */ /* 0x000fe400087fe4ff */
[----:B------:R-:W-:-:S02]  /*1d50*/  UIADD3 UR16, UPT, UPT, UR4, 0x20400, URZ ;  /* 0x0002040004107890 */ /* 0x000fc4000fffe0ff */
[----:B------:R-:W-:Y:S01]  /*1d60*/  UIADD3 UR8, UPT, UPT, UR4, 0x24400, URZ ;  /* 0x0002440004087890 */ /* 0x000fe2000fffe0ff */
[----:B------:R-:W-:Y:S01]  /*1d70*/  UMOV UR5, 0xff0000 ;  /* 0x00ff000000057882 */ /* 0x000fe20000000000 */
[----:B------:R-:W-:Y:S01]  /*1d80*/  UMOV UR38, 0x0 ;  /* 0x0000000000267882 */ /* 0x000fe20000000000 */
[----:B------:R-:W-:Y:S01]  /*1d90*/  UMOV UR39, 0x10000000 ;  /* 0x1000000000277882 */ /* 0x000fe20000000000 */
[----:B------:R-:W-:Y:S01]  /*1da0*/  UMOV UR25, UR33 ;  /* 0x0000002100197c82 */ /* 0x000fe20008000000 */
[----:B------:R-:W-:Y:S01]  /*1db0*/  UMOV UR27, UR35 ;  /* 0x00000023001b7c82 */ /* 0x000fe20008000000 */
[----:B------:R-:W-:Y:S01]  /*1dc0*/  UMOV UR28, UR36 ;  /* 0x00000024001c7c82 */ /* 0x000fe20008000000 */
[----:B------:R-:W-:Y:S01]  /*1dd0*/  UMOV UR17, UR33 ;  /* 0x0000002100117c82 */ /* 0x000fe20008000000 */
[----:B------:R-:W-:Y:S01]  /*1de0*/  UMOV UR20, UR36 ;  /* 0x0000002400147c82 */ /* 0x000fe20008000000 */
[----:B------:R-:W-:Y:S01]  /*1df0*/  UMOV UR18, UR34 ;  /* 0x0000002200127c82 */ /* 0x000fe20008000000 */
[----:B------:R3:W-:Y:S01]  /*1e00*/  UTMALDG.3D.MULTICAST [UR32], [UR6], UR5, desc[UR38] ;  /* 0x00002620060073b4 */ /* 0x0007e20008011805 */
[----:B------:R-:W-:Y:S01]  /*1e10*/  UMOV UR11, UR19 ;  /* 0x00000013000b7c82 */ /* 0x000fe20008000000 */
[----:B------:R-:W-:Y:S01]  /*1e20*/  UMOV UR12, UR36 ;  /* 0x00000024000c7c82 */ /* 0x000fe20008000000 */
[----:B------:R-:W-:Y:S01]  /*1e30*/  UMOV UR9, UR33 ;  /* 0x0000002100097c82 */ /* 0x000fe20008000000 */
[----:B------:R-:W-:Y:S01]  /*1e40*/  UMOV UR10, UR26 ;  /* 0x0000001a000a7c82 */ /* 0x000fe20008000000 */
[----:B------:R-:W-:Y:S01]  /*1e50*/  UIADD3 UR22, UPT, UPT, UR22, 0x1, URZ ;  /* 0x0000000116167890 */ /* 0x000fe2000fffe0ff */
[----:B------:R-:W-:Y:S01]  /*1e60*/  UMOV UR13, UR30 ;  /* 0x0000001e000d7c82 */ /* 0x000fe20008000000 */
[----:B------:R3:W-:Y:S02]  /*1e70*/  UTMALDG.3D.MULTICAST [UR24], [UR6], UR5, desc[UR38] ;  /* 0x00002618060073b4 */ /* 0x0007e40008011805 */
[----:B------:R-:W-:Y:S01]  /*1e80*/  UISETP.NE.AND UP0, UPT, UR22, UR30, UPT ;  /* 0x0000001e1600728c */ /* 0x000fe2000bf05270 */
[----:B------:R-:W-:Y:S01]  /*1e90*/  UMOV UR4, UR23 ;  /* 0x0000001700047c82 */ /* 0x000fe20008000000 */
[----:B------:R3:W-:Y:S01]  /*1ea0*/  UTMALDG.3D [UR16], [UR14], desc[UR38] ;  /* 0x000026100e0075b4 */ /* 0x0007e20008011000 */
[----:B------:R3:W-:Y:S06]  /*1eb0*/  UTMALDG.3D [UR8], [UR14], desc[UR38] ;  /* 0x000026080e0075b4 */ /* 0x0007ec0008011000 */
[----:B---3--:R-:W-:Y:S05]  /*1ec0*/  BRA.U UP0, `(.L_x_31) ;  /* 0xfffffffd00147547 */ /* 0x008fea000b83ffff */
.L_x_25:
[----:B------:R-:W-:Y:S01]  /*1ed0*/  ULEA UR4, UR23, UR21, 0x3 ;  /* 0x0000001517047291 */ /* 0x000fe2000f8e18ff */
[----:B-1----:R-:W-:Y:S01]  /*1ee0*/  SHF.L.U32 R0, R12, 0x1f, RZ ;  /* 0x0000001f0c007819 */ /* 0x002fe200000006ff */
[----:B------:R-:W-:Y:S01]  /*1ef0*/  @!P1 SYNCS.ARRIVE.TRANS64.A1T0 RZ, [UR21+0x78], RZ ;  /* 0x000078ffffff99a7 */ /* 0x000fe20008100015 */
[----:B------:R-:W-:-:S06]  /*1f00*/  UISETP.GT.AND UP0, UPT, UR47, UR46, UPT ;  /* 0x0000002e2f00728c */ /* 0x000fcc000bf04270 */
[----:B--2-4-:R1:W2:Y:S03]  /*1f10*/  SYNCS.PHASECHK.TRANS64.TRYWAIT P0, [UR4+0x18], R0 ;  /* 0x00001800ff0075a7 */ /* 0x0142a60008001104 */
[----:B------:R-:W-:Y:S05]  /*1f20*/  BRA.U !UP0, `(.L_x_32) ;  /* 0x0000000108f07547 */ /* 0x000fea000b800000 */
[----:B------:R-:W-:Y:S01]  /*1f30*/  UIADD3 UR14, UPT, UPT, UR48, UR13, URZ ;  /* 0x0000000d300e7290 */ /* 0x000fe2000fffe0ff */
[----:B------:R-:W-:-:S11]  /*1f40*/  UMOV UR4, UR23 ;  /* 0x0000001700047c82 */ /* 0x000fd60008000000 */
.L_x_38:
[----:B------:R-:W-:Y:S01]  /*1f50*/  ULEA UR33, UR4, UR21, 0x3 ;  /* 0x0000001504217291 */ /* 0x000fe2000f8e18ff */
[----:B--2---:R-:W-:Y:S01]  /*1f60*/  @!P3 MOV R2, 0x10000 ;  /* 0x000100000002b802 */ /* 0x004fe20000000f00 */
[----:B--2-4-:R-:W-:Y:S10]  /*1f70*/  @P0 BRA `(.L_x_33) ;  /* 0x00000000000c0947 */ /* 0x014ff40003800000 */
[----:B------:R-:W-:-:S04]  /*1f80*/  SHF.L.U32 R3, R12, 0x1f, RZ ;  /* 0x0000001f0c037819 */ /* 0x000fc800000006ff */
[----:B------:R-:W2:Y:S02]  /*1f90*/  SYNCS.PHASECHK.TRANS64.TRYWAIT P0, [UR33+0x18], R3 ;  /* 0x00001803ff0075a7 */ /* 0x000ea40008001121 */
[----:B--2---:R-:W-:Y:S05]  /*1fa0*/  @!P0 BRA `(.L_x_34) ;  /* 0x0000008800688947 */ /* 0x004fea0003800000 */
.L_x_33:
[----:B------:R2:W-:Y:S01]  /*1fb0*/  @!P3 SYNCS.ARRIVE.TRANS64 RZ, [UR33], R2 ;  /* 0x00000002ffffb9a7 */ /* 0x0005e20008000021 */
[----:B------:R-:W-:-:S04]  /*1fc0*/  ULOP3.LUT UR5, UR31, 0x2, URZ, 0xfc, !UPT ;  /* 0x000000021f057892 */ /* 0x000fc8000f8efcff */
[----:B------:R-:W-:-:S09]  /*1fd0*/  UISETP.NE.AND UP0, UPT, UR5, 0x2, UPT ;  /* 0x000000020500788c */ /* 0x000fd2000bf05270 */
[----:B------:R-:W-:Y:S05]  /*1fe0*/  BRA.U UP0, `(.L_x_35) ;  /* 0x0000000100047547 */ /* 0x000fea000b800000 */
[----:B------:R-:W-:Y:S05]  /*1ff0*/  BPT.TRAP 0x1 ;  /* 0x000000040000795c */ /* 0x000fea0000300000 */
.L_x_35:
[----:B------:R-:W-:Y:S04]  /*2000*/  BSSY.RECONVERGENT B0, `(.L_x_36) ;  /* 0x0000003000007945 */ /* 0x000fe80003800200 */
[----:B------:R-:W-:Y:S05]  /*2010*/  @P2 BRA `(.L_x_37) ;  /* 0x0000000000042947 */ /* 0x000fea0003800000 */
[----:B------:R-:W-:Y:S05]  /*2020*/  BPT.TRAP 0x1 ;  /* 0x000000040000795c */ /* 0x000fea0000300000 */
.L_x_37:
[----:B------:R-:W-:Y:S05]  /*2030*/  BSYNC.RECONVERGENT B0 ;  /* 0x0000000000007941 */ /* 0x000fea0003800200 */
.L_x_36:
[----:B------:R-:W-:Y:S02]  /*2040*/  UIADD3 UR5, UPT, UPT, UR4, 0x1, URZ ;  /* 0x0000000104057890 */ /* 0x000fe4000fffe0ff */
[----:B------:R-:W-:Y:S02]  /*2050*/  USHF.L.U32 UR7, UR4, 0xf, URZ ;  /* 0x0000000f04077899 */ /* 0x000fe400080006ff */
[----:B------:R-:W-:Y:S02]  /*2060*/  UISETP.NE.AND UP0, UPT, UR5, 0x3, UPT ;  /* 0x000000030500788c */ /* 0x000fe4000bf05270 */
[----:B------:R-:W-:Y:S02]  /*2070*/  ULEA UR24, UR29, UR7, 0x2 ;  /* 0x000000071d187291 */ /* 0x000fe4000f8e10ff */
[----:B------:R-:W-:Y:S02]  /*2080*/  USEL UR6, URZ, 0x1, UP0 ;  /* 0x00000001ff067887 */ /* 0x000fe40008000000 */
[----:B------:R-:W-:-:S02]  /*2090*/  USEL UR23, UR5, URZ, UP0 ;  /* 0x000000ff05177287 */ /* 0x000fc40008000000 */
[----:B------:R-:W-:Y:S02]  /*20a0*/  UIADD3 UR4, UP1, UPT, UR40, 0x80, URZ ;  /* 0x0000008028047890 */ /* 0x000fe4000ff3e0ff */
[----:B------:R-:W-:Y:S01]  /*20b0*/  ULEA UR5, UR23, UR21, 0x3 ;  /* 0x0000001517057291 */ /* 0x000fe2000f8e18ff */
[----:B------:R-:W-:Y:S01]  /*20c0*/  LOP3.LUT R12, R12, UR6, RZ, 0x3c, !PT ;  /* 0x000000060c0c7c12 */ /* 0x000fe2000f8e3cff */
[----:B------:R-:W-:Y:S02]  /*20d0*/  UIADD3 UR24, UPT, UPT, UR21, UR24, URZ ;  /* 0x0000001815187290 */ /* 0x000fe4000fffe0ff */
[----:B------:R-:W-:Y:S01]  /*20e0*/  USHF.L.U32 UR34, UR13, 0x6, URZ ;  /* 0x000000060d227899 */ /* 0x000fe200080006ff */
[----:B-1----:R-:W-:Y:S01]  /*20f0*/  SHF.L.U32 R0, R12, 0x1f, RZ ;  /* 0x0000001f0c007819 */ /* 0x002fe200000006ff */
[----:B------:R-:W-:Y:S02]  /*2100*/  UIADD3 UR6, UP0, UPT, UR40, 0x180, URZ ;  /* 0x0000018028067890 */ /* 0x000fe4000ff1e0ff */
[----:B------:R-:W-:Y:S01]  /*2110*/  UIADD3 UR8, UPT, UPT, UR21, UR7, URZ ;  /* 0x0000000715087290 */ /* 0x000fe2000fffe0ff */
[----:B------:R3:W4:Y:S01]  /*2120*/  SYNCS.PHASECHK.TRANS64.TRYWAIT P0, [UR5+0x18], R0 ;  /* 0x00001800ff0075a7 */ /* 0x0007220008001105 */
[----:B------:R-:W-:-:S02]  /*2130*/  UIADD3.X UR5, UPT, UPT, URZ, UR41, URZ, UP1, !UPT ;  /* 0x00000029ff057290 */ /* 0x000fc40008ffe4ff */
[----:B------:R-:W-:Y:S02]  /*2140*/  UIADD3 UR32, UPT, UPT, UR24, 0x8400, URZ ;  /* 0x0000840018207890 */ /* 0x000fe4000fffe0ff */
[----:B------:R-:W-:Y:S02]  /*2150*/  UIADD3 UR26, UPT, UPT, UR34, 0x20, URZ ;  /* 0x00000020221a7890 */ /* 0x000fe4000fffe0ff */
[----:B------:R-:W-:Y:S02]  /*2160*/  UIADD3 UR24, UPT, UPT, UR24, 0xc400, URZ ;  /* 0x0000c40018187890 */ /* 0x000fe4000fffe0ff */
[----:B------:R-:W-:Y:S02]  /*2170*/  UIADD3.X UR7, UPT, UPT, URZ, UR41, URZ, UP0, !UPT ;  /* 0x00000029ff077290 */ /* 0x000fe400087fe4ff */
[----:B------:R-:W-:Y:S02]  /*2180*/  UIADD3 UR16, UPT, UPT, UR8, 0x20400, URZ ;  /* 0x0002040008107890 */ /* 0x000fe4000fffe0ff */
[----:B------:R-:W-:Y:S01]  /*2190*/  UIADD3 UR8, UPT, UPT, UR8, 0x24400, URZ ;  /* 0x0002440008087890 */ /* 0x000fe2000fffe0ff */
[----:B------:R-:W-:Y:S01]  /*21a0*/  UMOV UR10, 0xff0000 ;  /* 0x00ff0000000a7882 */ /* 0x000fe20000000000 */
[----:B------:R-:W-:Y:S01]  /*21b0*/  UMOV UR38, 0x0 ;  /* 0x0000000000267882 */ /* 0x000fe20000000000 */
[----:B------:R-:W-:Y:S01]  /*21c0*/  UMOV UR39, 0x10000000 ;  /* 0x1000000000277882 */ /* 0x000fe20000000000 */
[----:B------:R-:W-:Y:S01]  /*21d0*/  UMOV UR25, UR33 ;  /* 0x0000002100197c82 */ /* 0x000fe20008000000 */
[----:B------:R-:W-:Y:S01]  /*21e0*/  UMOV UR27, UR35 ;  /* 0x00000023001b7c82 */ /* 0x000fe20008000000 */
[----:B------:R-:W-:Y:S01]  /*21f0*/  UMOV UR28, UR36 ;  /* 0x00000024001c7c82 */ /* 0x000fe20008000000 */
[----:B------:R-:W-:Y:S01]  /*2200*/  UTMALDG.3D.MULTICAST [UR32], [UR4], UR10, desc[UR38] ;  /* 0x00002620040073b4 */ /* 0x000fe2000801180a */
[----:B------:R-:W-:Y:S01]  /*2210*/  UMOV UR17, UR33 ;  /* 0x0000002100117c82 */ /* 0x000fe20008000000 */
[----:B------:R-:W-:Y:S01]  /*2220*/  UMOV UR20, UR36 ;  /* 0x0000002400147c82 */ /* 0x000fe20008000000 */
[----:B------:R-:W-:Y:S01]  /*2230*/  UMOV UR18, UR34 ;  /* 0x0000002200127c82 */ /* 0x000fe20008000000 */
[----:B------:R-:W-:Y:S01]  /*2240*/  UMOV UR11, UR19 ;  /* 0x00000013000b7c82 */ /* 0x000fe20008000000 */
[----:B------:R-:W-:Y:S01]  /*2250*/  UMOV UR12, UR36 ;  /* 0x00000024000c7c82 */ /* 0x000fe20008000000 */
[----:B------:R-:W-:Y:S01]  /*2260*/  UMOV UR9, UR33 ;  /* 0x0000002100097c82 */ /* 0x000fe20008000000 */
[----:B------:R-:W-:Y:S01]  /*2270*/  UIADD3 UR13, UPT, UPT, UR13, 0x1, URZ ;  /* 0x000000010d0d7890 */ /* 0x000fe2000fffe0ff */
[----:B------:R1:W-:Y:S03]  /*2280*/  UTMALDG.3D.MULTICAST [UR24], [UR4], UR10, desc[UR38] ;  /* 0x00002618040073b4 */ /* 0x0003e6000801180a */
[----:B------:R-:W-:Y:S01]  /*2290*/  UISETP.NE.AND UP0, UPT, UR13, UR14, UPT ;  /* 0x0000000e0d00728c */ /* 0x000fe2000bf05270 */
[----:B------:R3:W-:Y:S01]  /*22a0*/  UTMALDG.3D [UR16], [UR6], desc[UR38] ;  /* 0x00002610060075b4 */ /* 0x0007e20008011000 */
[----:B-1----:R-:W-:Y:S01]  /*22b0*/  UMOV UR10, UR26 ;  /* 0x0000001a000a7c82 */ /* 0x002fe20008000000 */
[----:B------:R-:W-:Y:S01]  /*22c0*/  UMOV UR4, UR23 ;  /* 0x0000001700047c82 */ /* 0x000fe20008000000 */
[----:B------:R3:W-:Y:S05]  /*22d0*/  UTMALDG.3D [UR8], [UR6], desc[UR38] ;  /* 0x00002608060075b4 */ /* 0x0007ea0008011000 */
[----:B---3--:R-:W-:Y:S05]  /*22e0*/  BRA.U UP0, `(.L_x_38) ;  /* 0xfffffffd00187547 */ /* 0x008fea000b83ffff */
.L_x_32:
[C---:B------:R-:W-:Y:S01]  /*22f0*/  LEA R3, R11.reuse, UR21, 0x3 ;  /* 0x000000150b037c11 */ /* 0x040fe2000f8e18ff */
[----:B------:R-:W-:Y:S01]  /*2300*/  NOP ;  /* 0x0000000000007918 */ /* 0x000fe20000000000 */
[----:B-1----:R-:W-:Y:S02]  /*2310*/  SHF.L.U32 R0, R10, 0x1f, RZ ;  /* 0x0000001f0a007819 */ /* 0x002fe400000006ff */
[----:B------:R-:W-:Y:S02]  /*2320*/  LEA R4, R11, UR21, 0x4 ;  /* 0x000000150b047c11 */ /* 0x000fe4000f8e20ff */
[----:B--2-4-:R-:W1:Y:S02]  /*2330*/  SYNCS.PHASECHK.TRANS64.TRYWAIT P0, [R3+URZ+0x80], R0 ;  /* 0x00008000030075a7 */ /* 0x014e6400080011ff */
[----:B-1----:R-:W-:Y:S05]  /*2340*/  @!P0 BRA `(.L_x_39) ;  /* 0x0000008400988947 */ /* 0x002fea0003800000 */
.L_x_176:
[----:B------:R-:W2:Y:S01]  /*2350*/  LDS.128 R4, [R4+0x110] ;  /* 0x0001100004047984 */ /* 0x000ea20000000c00 */
[----:B------:R-:W-:Y:S01]  /*2360*/  UISETP.GE.AND UP0, UPT, UR45, 0x1, UPT ;  /* 0x000000012d00788c */ /* 0x000fe2000bf06270 */
[----:B------:R-:W-:Y:S01]  /*2370*/  @!PT LDS RZ, [RZ] ;  /* 0x00000000fffff984 */ /* 0x000fe20000000800 */
[----:B------:R-:W-:Y:S01]  /*2380*/  @!PT LDS RZ, [RZ] ;  /* 0x00000000fffff984 */ /* 0x000fe20000000800 */
[----:B------:R-:W-:Y:S01]  /*2390*/  @!PT LDS RZ, [RZ] ;  /* 0x00000000fffff984 */ /* 0x000fe20000000800 */
[----:B------:R-:W-:Y:S01]  /*23a0*/  @!PT LDS RZ, [RZ] ;  /* 0x00000000fffff984 */ /* 0x000fe20000000800 */
[----:B------:R3:W-:Y:S06]  /*23b0*/  MEMBAR.ALL.CTA ;  /* 0x0000000000007992 */ /* 0x0007ec0000008000 */
[----:B---3--:R-:W3:Y:S01]  /*23c0*/  FENCE.VIEW.ASYNC.S ;  /* 0x00000000000073c6 */ /* 0x008ee20000000000 */
[----:B--2---:R-:W-:-:S13]  /*23d0*/  LOP3.LUT P0, RZ, R6, 0x1, RZ, 0xc0, !PT ;  /* 0x0000000106ff7812 */ /* 0x004fda000780c0ff */
[----:B---3--:R-:W-:Y:S01]  /*23e0*/  VOTEU.ANY UP1, P0 ;  /* 0x0000000000ff7886 */ /* 0x008fe20000020100 */
[----:B------:R-:W-:-:S13]  /*23f0*/  PLOP3.LUT P0, PT, PT, PT, UP1, 0x80, 0x8 ;  /* 0x000000000008781c */ /* 0x000fda0003f0f018 */
[----:B-1----:R-:W-:Y:S02]  /*2400*/  @P0 LOP3.LUT R0, R5, 0xffff, RZ, 0xc0, !PT ;  /* 0x0000ffff05000812 */ /* 0x002fe400078ec0ff */
[----:B------:R-:W-:Y:S02]  /*2410*/  @P0 MOV R2, R4 ;  /* 0x0000000400020202 */ /* 0x000fe40000000f00 */
[----:B------:R-:W-:Y:S01]  /*2420*/  @P0 R2UR UR5, R0 ;  /* 0x00000000000502ca */ /* 0x000fe200000e0000 */
[----:B------:R-:W-:Y:S01]  /*2430*/  VIADD R0, R3, 0x90 ;  /* 0x0000009003007836 */ /* 0x000fe20000000000 */
[----:B------:R-:W-:Y:S02]  /*2440*/  @P0 SHF.R.U32.HI R4, RZ, 0x10, R5 ;  /* 0x00000010ff040819 */ /* 0x000fe40000011605 */
[----:B------:R-:W-:Y:S02]  /*2450*/  @P0 R2UR UR6, R2 ;  /* 0x00000000020602ca */ /* 0x000fe400000e0000 */
[----:B------:R-:W-:-:S02]  /*2460*/  PRMT R0, RZ, 0x654, R0 ;  /* 0x00000654ff007816 */ /* 0x000fc40000000000 */
[----:B------:R-:W-:Y:S02]  /*2470*/  @P0 R2UR UR4, R4 ;  /* 0x00000000040402ca */ /* 0x000fe400000e0000 */
[----:B------:R1:W-:Y:S03]  /*2480*/  SYNCS.ARRIVE.TRANS64.RED.A1T0 RZ, [R0+URZ], RZ ;  /* 0x000000ff00ff79a7 */ /* 0x0003e600081004ff */
[----:B------:R-:W-:-:S04]  /*2490*/  @UP1 UMOV UR37, UR5 ;  /* 0x0000000500251c82 */ /* 0x000fc80008000000 */
[----:B------:R-:W-:-:S04]  /*24a0*/  @UP1 UMOV UR42, UR6 ;  /* 0x00000006002a1c82 */ /* 0x000fc80008000000 */
[----:B------:R-:W-:Y:S01]  /*24b0*/  @UP1 UMOV UR36, UR4 ;  /* 0x0000000400241c82 */ /* 0x000fe20008000000 */
[----:B------:R-:W-:Y:S05]  /*24c0*/  BRA.U !UP0, `(.L_x_40) ;  /* 0x0000000108d47547 */ /* 0x000fea000b800000 */
[----:B------:R-:W2:Y:S01]  /*24d0*/  LDCU.128 UR12, c[0x0][0xb10] ;  /* 0x00016200ff0c77ac */ /* 0x000ea20008000c00 */
[----:B------:R-:W3:Y:S01]  /*24e0*/  LDCU UR22, c[0x0][0xb20] ;  /* 0x00016400ff1677ac */ /* 0x000ee20008000800 */
[----:B------:R-:W4:Y:S01]  /*24f0*/  LDCU UR20, c[0x0][0xb0c] ;  /* 0x00016180ff1477ac */ /* 0x000f220008000800 */
[----:B------:R-:W1:Y:S01]  /*2500*/  LDCU.64 UR8, c[0x0][0xb28] ;  /* 0x00016500ff0877ac */ /* 0x000e620008000a00 */
[----:B------:R-:W-:Y:S02]  /*2510*/  UISETP.NE.AND UP3, UPT, UR45, 0x1, UPT ;  /* 0x000000012d00788c */ /* 0x000fe4000bf65270 */
[----:B--2---:R-:W-:Y:S02]  /*2520*/  UIMAD.WIDE.U32 UR6, UR43, UR15, URZ ;  /* 0x0000000f2b0672a5 */ /* 0x004fe4000f8e00ff */
[----:B------:R-:W-:Y:S02]  /*2530*/  UIMAD.WIDE.U32 UR4, UR44, UR12, URZ ;  /* 0x0000000c2c0472a5 */ /* 0x000fe4000f8e00ff */
[----:B------:R-:W-:-:S02]  /*2540*/  UISETP.NE.AND UP0, UPT, UR14, 0x1, UPT ;  /* 0x000000010e00788c */ /* 0x000fc4000bf05270 */
[----:B------:R-:W-:Y:S01]  /*2550*/  UIMAD.WIDE.U32 UR18, UR37, UR15, URZ ;  /* 0x0000000f251272a5 */ /* 0x000fe2000f8e00ff */
[----:B------:R-:W-:Y:S02]  /*2560*/  UMOV UR6, UR7 ;  /* 0x0000000700067c82 */ /* 0x000fe40008000000 */
[----:B------:R-:W-:Y:S01]  /*2570*/  UMOV UR4, UR5 ;  /* 0x0000000500047c82 */ /* 0x000fe20008000000 */
[----:B---3--:R-:W-:Y:S02]  /*2580*/  USHF.R.U32.HI UR6, URZ, UR22, UR6 ;  /* 0x00000016ff067299 */ /* 0x008fe40008011606 */
[----:B----4-:R-:W-:Y:S02]  /*2590*/  UISETP.NE.AND UP2, UPT, UR20, 0x1, UPT ;  /* 0x000000011400788c */ /* 0x010fe4000bf45270 */
[----:B------:R-:W-:Y:S02]  /*25a0*/  USHF.R.U32.HI UR4, URZ, UR13, UR4 ;  /* 0x0000000dff047299 */ /* 0x000fe40008011604 */
[----:B------:R-:W-:-:S02]  /*25b0*/  USEL UR5, UR43, UR6, !UP0 ;  /* 0x000000062b057287 */ /* 0x000fc4000c000000 */
[----:B------:R-:W-:Y:S02]  /*25c0*/  USEL UR6, UR44, UR4, !UP2 ;  /* 0x000000042c067287 */ /* 0x000fe4000d000000 */
[----:B-1----:R-:W-:Y:S01]  /*25d0*/  UIMAD.WIDE.U32 UR10, UR5, UR8, URZ ;  /* 0x00000008050a72a5 */ /* 0x002fe2000f8e00ff */
[----:B------:R-:W-:Y:S01]  /*25e0*/  UMOV UR4, UR19 ;  /* 0x0000001300047c82 */ /* 0x000fe20008000000 */
[----:B------:R-:W-:Y:S02]  /*25f0*/  UIMAD.WIDE.U32 UR16, UR42, UR12, URZ ;  /* 0x0000000c2a1072a5 */ /* 0x000fe4000f8e00ff */
[----:B------:R-:W-:-:S03]  /*2600*/  UIMAD.WIDE.U32 UR18, UR6, UR8, URZ ;  /* 0x00000008061272a5 */ /* 0x000fc6000f8e00ff */
[----:B------:R-:W-:Y:S01]  /*2610*/  UMOV UR10, UR11 ;  /* 0x0000000b000a7c82 */ /* 0x000fe20008000000 */
[----:B------:R-:W-:Y:S02]  /*2620*/  USHF.R.U32.HI UR4, URZ, UR22, UR4 ;  /* 0x00000016ff047299 */ /* 0x000fe40008011604 */
[----:B------:R-:W-:Y:S01]  /*2630*/  @UP3 USHF.R.U32.HI UR5, URZ, UR9, UR10 ;  /* 0x00000009ff053299 */ /* 0x000fe2000801160a */
[----:B------:R-:W-:Y:S01]  /*2640*/  UMOV UR16, UR17 ;  /* 0x0000001100107c82 */ /* 0x000fe20008000000 */
[----:B------:R-:W-:Y:S01]  /*2650*/  UMOV UR18, UR19 ;  /* 0x0000001300127c82 */ /* 0x000fe20008000000 */
[----:B------:R-:W-:Y:S02]  /*2660*/  USHF.R.U32.HI UR13, URZ, UR13, UR16 ;  /* 0x0000000dff0d7299 */ /* 0x000fe40008011610 */
[----:B------:R-:W-:Y:S02]  /*2670*/  USEL UR4, UR37, UR4, !UP0 ;  /* 0x0000000425047287 */ /* 0x000fe4000c000000 */
[----:B------:R-:W-:-:S02]  /*2680*/  @UP3 USHF.R.U32.HI UR6, URZ, UR9, UR18 ;  /* 0x00000009ff063299 */ /* 0x000fc40008011612 */
[----:B------:R-:W-:Y:S02]  /*2690*/  UIMAD UR7, UR45, UR5, URZ ;  /* 0x000000052d0772a4 */ /* 0x000fe4000f8e02ff */
[----:B------:R-:W-:Y:S02]  /*26a0*/  USEL UR5, UR42, UR13, !UP2 ;  /* 0x0000000d2a057287 */ /* 0x000fe4000d000000 */
[----:B------:R-:W-:Y:S02]  /*26b0*/  UIMAD UR10, UR45, UR6, URZ ;  /* 0x000000062d0a72a4 */ /* 0x000fe4000f8e02ff */
[----:B------:R-:W-:Y:S02]  /*26c0*/  UISETP.GE.AND UP0, UPT, UR4, UR7, UPT ;  /* 0x000000070400728c */ /* 0x000fe4000bf06270 */
[----:B------:R-:W-:Y:S02]  /*26d0*/  UIMAD.WIDE.U32 UR12, UR4, UR8, URZ ;  /* 0x00000008040c72a5 */ /* 0x000fe4000f8e00ff */
[----:B------:R-:W-:-:S02]  /*26e0*/  UISETP.GE.OR UP0, UPT, UR5, UR10, UP0 ;  /* 0x0000000a0500728c */ /* 0x000fc40008706670 */
        /* <DEDUP_REMOVED lines=19> */
.L_x_40:
[----:B------:R-:W2:Y:S02]  /*2820*/  LDCU UR4, c[0x0][0xb30] ;  /* 0x00016600ff0477ac */ /* 0x000ea40008000800 */
[----:B--2---:R-:W-:-:S09]  /*2830*/  UISETP.NE.AND UP0, UPT, UR4, 0x1, UPT ;  /* 0x000000010400788c */ /* 0x004fd2000bf05270 */
[----:B------:R-:W-:Y:S05]  /*2840*/  BRA.U UP0, `(.L_x_41) ;  /* 0x0000000100447547 */ /* 0x000fea000b800000 */
[----:B------:R-:W2:Y:S01]  /*2850*/  LDCU.128 UR8, c[0x0][0xb10] ;  /* 0x00016200ff0877ac */ /* 0x000ea20008000c00 */
[----:B------:R-:W3:Y:S01]  /*2860*/  LDCU UR12, c[0x0][0xb0c] ;  /* 0x00016180ff0c77ac */ /* 0x000ee20008000800 */
[----:B------:R-:W4:Y:S01]  /*2870*/  LDCU UR13, c[0x0][0xb20] ;  /* 0x00016400ff0d77ac */ /* 0x000f220008000800 */
[----:B--2---:R-:W-:Y:S02]  /*2880*/  UIMAD.WIDE.U32 UR6, UR42, UR8, URZ ;  /* 0x000000082a0672a5 */ /* 0x004fe4000f8e00ff */
[----:B------:R-:W-:Y:S02]  /*2890*/  UIMAD.WIDE.U32 UR4, UR37, UR11, URZ ;  /* 0x0000000b250472a5 */ /* 0x000fe4000f8e00ff */
[----:B---3--:R-:W-:Y:S02]  /*28a0*/  UISETP.NE.AND UP2, UPT, UR12, 0x1, UPT ;  /* 0x000000010c00788c */ /* 0x008fe4000bf45270 */
[----:B------:R-:W-:Y:S01]  /*28b0*/  UISETP.NE.AND UP0, UPT, UR10, 0x1, UPT ;  /* 0x000000010a00788c */ /* 0x000fe2000bf05270 */
[----:B------:R-:W-:-:S02]  /*28c0*/  UMOV UR6, UR7 ;  /* 0x0000000700067c82 */ /* 0x000fc40008000000 */
[----:B------:R-:W-:Y:S01]  /*28d0*/  UMOV UR4, UR5 ;  /* 0x0000000500047c82 */ /* 0x000fe20008000000 */
[----:B------:R-:W-:Y:S02]  /*28e0*/  USHF.R.U32.HI UR9, URZ, UR9, UR6 ;  /* 0x00000009ff097299 */ /* 0x000fe40008011606 */
[----:B----4-:R-:W-:Y:S02]  /*28f0*/  USHF.R.U32.HI UR4, URZ, UR13, UR4 ;  /* 0x0000000dff047299 */ /* 0x010fe40008011604 */
[----:B------:R-:W-:Y:S02]  /*2900*/  USEL UR5, UR42, UR9, !UP2 ;  /* 0x000000092a057287 */ /* 0x000fe4000d000000 */
[----:B------:R-:W-:-:S04]  /*2910*/  USEL UR4, UR37, UR4, !UP0 ;  /* 0x0000000425047287 */ /* 0x000fc8000c000000 */
[----:B------:R-:W-:Y:S02]  /*2920*/  UIADD3 UR6, UPT, UPT, UR5, -UR4, URZ ;  /* 0x8000000405067290 */ /* 0x000fe4000fffe0ff */
[----:B------:R-:W-:Y:S02]  /*2930*/  UIADD3 UR4, UPT, UPT, -UR5, UR4, URZ ;  /* 0x0000000405047290 */ /* 0x000fe4000fffe1ff */
[----:B------:R-:W-:Y:S02]  /*2940*/  UIMAD UR37, UR6, UR10, UR37 ;  /* 0x0000000a062572a4 */ /* 0x000fe4000f8e0225 */
[----:B------:R-:W-:-:S12]  /*2950*/  UIMAD UR42, UR4, UR12, UR42 ;  /* 0x0000000c042a72a4 */ /* 0x000fd8000f8e022a */
.L_x_41:
[----:B------:R-:W-:Y:S01]  /*2960*/  VIADD R11, R11, 0x1 ;  /* 0x000000010b0b7836 */ /* 0x000fe20000000000 */
[----:B------:R-:W-:Y:S02]  /*2970*/  R2UR UR5, R54 ;  /* 0x00000000360572ca */ /* 0x000fe400000e0000 */
[----:B------:R-:W-:Y:S02]  /*2980*/  R2UR UR4, R53 ;  /* 0x00000000350472ca */ /* 0x000fe400000e0000 */
[C---:B------:R-:W-:Y:S02]  /*2990*/  ISETP.NE.AND P0, PT, R11.reuse, 0x2, PT ;  /* 0x000000020b00780c */ /* 0x040fe40003f05270 */
[----:B------:R-:W-:Y:S02]  /*29a0*/  PLOP3.LUT P1, PT, PT, PT, PT, 0x80, 0x8 ;  /* 0x000000000008781c */ /* 0x000fe40003f2f070 */
[----:B-1----:R-:W-:Y:S02]  /*29b0*/  SEL R0, RZ, 0x1, P0 ;  /* 0x00000001ff007807 */ /* 0x002fe40000000000 */
[----:B------:R-:W-:-:S02]  /*29c0*/  SEL R11, R11, RZ, P0 ;  /* 0x000000ff0b0b7207 */ /* 0x000fc40000000000 */
[----:B------:R-:W-:Y:S01]  /*29d0*/  LOP3.LUT R10, R10, R0, RZ, 0x3c, !PT ;  /* 0x000000000a0a7212 */ /* 0x000fe200078e3cff */
[----:B------:R-:W-:Y:S02]  /*29e0*/  UIADD3 UR16, UPT, UPT, UR42, UR5, URZ ;  /* 0x000000052a107290 */ /* 0x000fe4000fffe0ff */
[----:B------:R-:W-:Y:S01]  /*29f0*/  UIADD3 UR20, UPT, UPT, UR37, UR4, URZ ;  /* 0x0000000425147290 */ /* 0x000fe2000fffe0ff */
[----:B------:R-:W-:Y:S11]  /*2a00*/  BRA.U UP1, `(.L_x_42) ;  /* 0xffffffed01d47547 */ /* 0x000ff6000b83ffff */
[----:B------:R-:W-:Y:S01]  /*2a10*/  UIADD3 UR21, UPT, UPT, UR21, 0x18, URZ ;  /* 0x0000001815157890 */ /* 0x000fe2000fffe0ff */
[----:B------:R-:W-:-:S03]  /*2a20*/  SHF.L.U32 R2, R12, 0x1f, RZ ;  /* 0x0000001f0c027819 */ /* 0x000fc600000006ff */
[----:B------:R-:W-:-:S09]  /*2a30*/  ULEA UR4, UR23, UR21, 0x3 ;  /* 0x0000001517047291 */ /* 0x000fd2000f8e18ff */
[----:B------:R-:W1:Y:S02]  /*2a40*/  SYNCS.PHASECHK.TRANS64.TRYWAIT P0, [UR4], R2 ;  /* 0x00000002ff0075a7 */ /* 0x000e640008001104 */
[----:B-1----:R-:W-:Y:S05]  /*2a50*/  @!P0 BRA `(.L_x_43) ;  /* 0x0000007c00e88947 */ /* 0x002fea0003800000 */
.L_x_178:
[----:B------:R-:W-:-:S04]  /*2a60*/  UIADD3 UR4, UPT, UPT, UR23, 0x1, URZ ;  /* 0x0000000117047890 */ /* 0x000fc8000fffe0ff */
[----:B------:R-:W-:-:S04]  /*2a70*/  UISETP.NE.AND UP0, UPT, UR4, 0x3, UPT ;  /* 0x000000030400788c */ /* 0x000fc8000bf05270 */
[----:B------:R-:W-:Y:S02]  /*2a80*/  USEL UR6, URZ, 0x1, UP0 ;  /* 0x00000001ff067887 */ /* 0x000fe40008000000 */
[----:B------:R-:W-:-:S04]  /*2a90*/  USEL UR4, UR4, URZ, UP0 ;  /* 0x000000ff04047287 */ /* 0x000fc80008000000 */
[----:B------:R-:W-:Y:S01]  /*2aa0*/  ULEA UR5, UR4, UR21, 0x3 ;  /* 0x0000001504057291 */ /* 0x000fe2000f8e18ff */
[----:B------:R-:W-:-:S04]  /*2ab0*/  LOP3.LUT R12, R12, UR6, RZ, 0x3c, !PT ;  /* 0x000000060c0c7c12 */ /* 0x000fc8000f8e3cff */
[----:B-1----:R-:W-:-:S04]  /*2ac0*/  SHF.L.U32 R2, R12, 0x1f, RZ ;  /* 0x0000001f0c027819 */ /* 0x002fc800000006ff */
[----:B------:R-:W1:Y:S02]  /*2ad0*/  SYNCS.PHASECHK.TRANS64.TRYWAIT P0, [UR5], R2 ;  /* 0x00000002ff0075a7 */ /* 0x000e640008001105 */
[----:B-1----:R-:W-:Y:S05]  /*2ae0*/  @!P0 BRA `(.L_x_44) ;  /* 0x0000007c00dc8947 */ /* 0x002fea0003800000 */
.L_x_180:
[----:B------:R-:W-:-:S04]  /*2af0*/  UIADD3 UR4, UPT, UPT, UR4, 0x1, URZ ;  /* 0x0000000104047890 */ /* 0x000fc8000fffe0ff */
[----:B------:R-:W-:-:S04]  /*2b00*/  UISETP.NE.AND UP0, UPT, UR4, 0x3, UPT ;  /* 0x000000030400788c */ /* 0x000fc8000bf05270 */
[----:B------:R-:W-:Y:S02]  /*2b10*/  USEL UR5, URZ, 0x1, UP0 ;  /* 0x00000001ff057887 */ /* 0x000fe40008000000 */
[----:B------:R-:W-:-:S04]  /*2b20*/  USEL UR4, UR4, URZ, UP0 ;  /* 0x000000ff04047287 */ /* 0x000fc80008000000 */
[----:B------:R-:W-:Y:S01]  /*2b30*/  ULEA UR4, UR4, UR21, 0x3 ;  /* 0x0000001504047291 */ /* 0x000fe2000f8e18ff */
[----:B-1----:R-:W-:-:S04]  /*2b40*/  LOP3.LUT R2, R12, UR5, RZ, 0x3c, !PT ;  /* 0x000000050c027c12 */ /* 0x002fc8000f8e3cff */
[----:B------:R-:W-:Y:S01]  /*2b50*/  SHF.L.U32 R2, R2, 0x1f, RZ ;  /* 0x0000001f02027819 */ /* 0x000fe200000006ff */
[----:B------:R-:W-:-:S07]  /*2b60*/  IMAD.U32 R0, RZ, RZ, UR4 ;  /* 0x00000004ff007e24 */ /* 0x000fce000f8e00ff */
.L_x_45:
[----:B-1----:R1:W2:Y:S02]  /*2b70*/  SYNCS.PHASECHK.TRANS64.TRYWAIT P0, [R0+URZ], R2 ;  /* 0x00000002000075a7 */ /* 0x0022a400080011ff */
[----:B--2---:R-:W-:Y:S05]  /*2b80*/  @!P0 NANOSLEEP.SYNCS 0x989680 ;  /* 0x009896800000895d */ /* 0x004fea0003900000 */
[----:B------:R-:W2:Y:S02]  /*2b90*/  @!P0 SYNCS.PHASECHK.TRANS64 P0, [R0+URZ], R2 ;  /* 0x00000002000085a7 */ /* 0x000ea400080010ff */
[----:B--2---:R-:W-:Y:S05]  /*2ba0*/  @P0 EXIT ;  /* 0x000000000000094d */ /* 0x004fea0003800000 */
[----:B------:R-:W-:Y:S05]  /*2bb0*/  BRA `(.L_x_45) ;  /* 0xfffffffc00ec7947 */ /* 0x000fea000383ffff */
.L_x_22:
[----:B------:R-:W-:-:S04]  /*2bc0*/  UISETP.NE.AND UP0, UPT, UR52, URZ, UPT ;  /* 0x000000ff3400728c */ /* 0x000fc8000bf05270 */
[----:B------:R-:W-:-:S09]  /*2bd0*/  UISETP.NE.OR UP0, UPT, UR17, 0x1, UP0 ;  /* 0x000000011100788c */ /* 0x000fd20008705670 */
[----:B------:R-:W-:Y:S05]  /*2be0*/  BRA.U UP0, `(.L_x_46) ;  /* 0x0000000500487547 */ /* 0x000fea000b800000 */
[----:B------:R-:W-:Y:S01]  /*2bf0*/  ISETP.GE.U32.AND P2, PT, R0, 0x8, PT ;  /* 0x000000080000780c */ /* 0x000fe20003f46070 */
[----:B------:R-:W-:Y:S01]  /*2c00*/  IMAD.MOV.U32 R12, RZ, RZ, 0x1 ;  /* 0x00000001ff0c7424 */ /* 0x000fe200078e00ff */
[----:B------:R-:W-:Y:S02]  /*2c10*/  CS2R R10, SRZ ;  /* 0x00000000000a7805 */ /* 0x000fe4000001ff00 */
[----:B------:R-:W-:Y:S01]  /*2c20*/  CS2R R8, SRZ ;  /* 0x0000000000087805 */ /* 0x000fe2000001ff00 */
[----:B------:R-:W-:Y:S01]  /*2c30*/  UMOV UR6, 0x400 ;  /* 0x0000040000067882 */ /* 0x000fe20000000000 */
[----:B------:R-:W-:Y:S01]  /*2c40*/  UMOV UR5, URZ ;  /* 0x000000ff00057c82 */ /* 0x000fe20008000000 */
[----:B------:R-:W-:-:S12]  /*2c50*/  ULEA UR6, UR52, UR6, 0x18 ;  /* 0x0000000634067291 */ /* 0x000fd8000f8ec0ff */
.L_x_50:
[----:B------:R-:W-:Y:S02]  /*2c60*/  LEA R2, R8, UR6, 0x3 ;  /* 0x0000000608027c11 */ /* 0x000fe4000f8e18ff */
[----:B------:R-:W-:-:S03]  /*2c70*/  SHF.L.U32 R4, R9, 0x1f, RZ ;  /* 0x0000001f09047819 */ /* 0x000fc600000006ff */
[----:B------:R-:W-:Y:S01]  /*2c80*/  VIADD R5, R2, 0xf0 ;  /* 0x000000f002057836 */ /* 0x000fe20000000000 */
[----:B------:R-:W1:Y:S02]  /*2c90*/  SYNCS.PHASECHK.TRANS64.TRYWAIT P0, [R2+URZ+0xe0], R4 ;  /* 0x0000e004020075a7 */ /* 0x000e6400080011ff */
[----:B-1----:R-:W-:Y:S05]  /*2ca0*/  @!P0 BRA `(.L_x_47) ;  /* 0x0000007c00848947 */ /* 0x002fea0003800000 */
.L_x_181:
[----:B------:R-:W-:Y:S01]  /*2cb0*/  ULEA UR4, UR5, UR6, 0x3 ;  /* 0x0000000605047291 */ /* 0x000fe2000f8e18ff */
[----:B-1----:R-:W-:Y:S01]  /*2cc0*/  PRMT R2, RZ, 0x654, R5 ;  /* 0x00000654ff027816 */ /* 0x002fe20000000005 */
[----:B------:R-:W-:Y:S01]  /*2cd0*/  @!P2 IMAD.MOV.U32 R4, RZ, RZ, 0x10 ;  /* 0x00000010ff04a424 */ /* 0x000fe200078e00ff */
[----:B------:R-:W-:Y:S01]  /*2ce0*/  SHF.L.U32 R5, R12, 0x1f, RZ ;  /* 0x0000001f0c057819 */ /* 0x000fe200000006ff */
[----:B------:R-:W-:Y:S01]  /*2cf0*/  UIADD3 UR7, UPT, UPT, UR4, 0x80, URZ ;  /* 0x0000008004077890 */ /* 0x000fe2000fffe0ff */
[----:B------:R1:W-:Y:S05]  /*2d00*/  SYNCS.ARRIVE.TRANS64.RED.A1T0 RZ, [R2+URZ], RZ ;  /* 0x000000ff02ff79a7 */ /* 0x0003ea00081004ff */
[----:B------:R-:W-:Y:S01]  /*2d10*/  IMAD.U32 R6, RZ, RZ, UR7 ;  /* 0x00000007ff067e24 */ /* 0x000fe2000f8e00ff */
[----:B------:R-:W2:Y:S04]  /*2d20*/  SYNCS.PHASECHK.TRANS64.TRYWAIT P0, [UR4+0x90], R5 ;  /* 0x00009005ff0075a7 */ /* 0x000ea80008001104 */
[----:B------:R-:W-:Y:S01]  /*2d30*/  PRMT R6, R0, 0x654, R6 ;  /* 0x0000065400067816 */ /* 0x000fe20000000006 */
[----:B-12---:R-:W-:Y:S06]  /*2d40*/  @!P0 BRA `(.L_x_48) ;  /* 0x0000007c00708947 */ /* 0x006fec0003800000 */
.L_x_183:
[----:B------:R-:W-:Y:S01]  /*2d50*/  ULEA UR8, UR5, UR6, 0x4 ;  /* 0x0000000605087291 */ /* 0x000fe2000f8e20ff */
[----:B------:R-:W-:Y:S01]  /*2d60*/  SEL R3, R6, R3, !P2 ;  /* 0x0000000306037207 */ /* 0x000fe20005000000 */
[----:B------:R-:W-:Y:S01]  /*2d70*/  UIADD3 UR9, UPT, UPT, UR4, 0x80, URZ ;  /* 0x0000008004097890 */ /* 0x000fe2000fffe0ff */
[----:B-1----:R-:W-:Y:S01]  /*2d80*/  LEA R2, R11, UR6, 0x3 ;  /* 0x000000060b027c11 */ /* 0x002fe2000f8e18ff */
[----:B------:R-:W-:Y:S01]  /*2d90*/  UIADD3 UR8, UPT, UPT, UR8, 0x110, URZ ;  /* 0x0000011008087890 */ /* 0x000fe2000fffe0ff */
[----:B------:R1:W-:Y:S01]  /*2da0*/  @!P2 SYNCS.ARRIVE.TRANS64.RED RZ, [R3+URZ], R4 ;  /* 0x0000000403ffa9a7 */ /* 0x0003e200080004ff */
[----:B------:R-:W-:Y:S01]  /*2db0*/  UIADD3 UR4, UPT, UPT, UR5, 0x1, URZ ;  /* 0x0000000105047890 */ /* 0x000fe2000fffe0ff */
[----:B------:R-:W-:-:S03]  /*2dc0*/  VIADD R8, R8, 0x1 ;  /* 0x0000000108087836 */ /* 0x000fc60000000000 */
[----:B------:R-:W-:Y:S02]  /*2dd0*/  UISETP.NE.AND UP0, UPT, UR4, 0x2, UPT ;  /* 0x000000020400788c */ /* 0x000fe4000bf05270 */
[----:B------:R-:W-:Y:S01]  /*2de0*/  ISETP.NE.AND P0, PT, R8, 0x2, PT ;  /* 0x000000020800780c */ /* 0x000fe20003f05270 */
[----:B------:R-:W-:Y:S06]  /*2df0*/  UGETNEXTWORKID.BROADCAST [UR8], [UR9] ;  /* 0x00000000080073ca */ /* 0x000fec0008000100 */
[----:B------:R-:W-:Y:S02]  /*2e00*/  USEL UR7, URZ, 0x1, UP0 ;  /* 0x00000001ff077887 */ /* 0x000fe40008000000 */
[----:B------:R-:W-:-:S04]  /*2e10*/  USEL UR5, UR4, URZ, UP0 ;  /* 0x000000ff04057287 */ /* 0x000fc80008000000 */
[----:B------:R-:W-:Y:S02]  /*2e20*/  LOP3.LUT R12, R12, UR7, RZ, 0x3c, !PT ;  /* 0x000000070c0c7c12 */ /* 0x000fe4000f8e3cff */
[----:B-1----:R-:W-:-:S04]  /*2e30*/  SHF.L.U32 R4, R10, 0x1f, RZ ;  /* 0x0000001f0a047819 */ /* 0x002fc800000006ff */
[----:B------:R-:W1:Y:S02]  /*2e40*/  SYNCS.PHASECHK.TRANS64.TRYWAIT P1, [R2+URZ+0x80], R4 ;  /* 0x00008004020075a7 */ /* 0x000e6400080211ff */
[----:B-1----:R-:W-:Y:S05]  /*2e50*/  @!P1 BRA `(.L_x_49) ;  /* 0x0000007c00449947 */ /* 0x002fea0003800000 */
.L_x_184:
[C---:B-1----:R-:W-:Y:S01]  /*2e60*/  LEA R4, R11.reuse, UR6, 0x4 ;  /* 0x000000060b047c11 */ /* 0x042fe2000f8e20ff */
[----:B------:R-:W-:Y:S01]  /*2e70*/  VIADD R2, R2, 0x90 ;  /* 0x0000009002027836 */ /* 0x000fe20000000000 */
[----:B------:R-:W-:Y:S01]  /*2e80*/  SEL R8, R8, RZ, P0 ;  /* 0x000000ff08087207 */ /* 0x000fe20000000000 */
[----:B------:R-:W-:-:S03]  /*2e90*/  VIADD R11, R11, 0x1 ;  /* 0x000000010b0b7836 */ /* 0x000fc60000000000 */
[----:B------:R-:W1:Y:S01]  /*2ea0*/  LDS.128 R4, [R4+0x110] ;  /* 0x0001100004047984 */ /* 0x000e620000000c00 */
[----:B------:R-:W-:Y:S02]  /*2eb0*/  PRMT R2, RZ, 0x654, R2 ;  /* 0x00000654ff027816 */ /* 0x000fe40000000002 */
[C---:B------:R-:W-:Y:S01]  /*2ec0*/  ISETP.NE.AND P1, PT, R11.reuse, 0x2, PT ;  /* 0x000000020b00780c */ /* 0x040fe20003f25270 */
[----:B------:R-:W-:Y:S01]  /*2ed0*/  @!PT LDS RZ, [RZ] ;  /* 0x00000000fffff984 */ /* 0x000fe20000000800 */
[----:B------:R-:W-:Y:S01]  /*2ee0*/  @!PT LDS RZ, [RZ] ;  /* 0x00000000fffff984 */ /* 0x000fe20000000800 */
[----:B------:R-:W-:Y:S01]  /*2ef0*/  @!PT LDS RZ, [RZ] ;  /* 0x00000000fffff984 */ /* 0x000fe20000000800 */
[----:B------:R-:W-:Y:S01]  /*2f00*/  @!PT LDS RZ, [RZ] ;  /* 0x00000000fffff984 */ /* 0x000fe20000000800 */
[----:B------:R2:W-:Y:S06]  /*2f10*/  MEMBAR.ALL.CTA ;  /* 0x0000000000007992 */ /* 0x0005ec0000008000 */
[----:B--2---:R-:W2:Y:S01]  /*2f20*/  FENCE.VIEW.ASYNC.S ;  /* 0x00000000000073c6 */ /* 0x004ea20000000000 */
[----:B------:R-:W-:Y:S01]  /*2f30*/  SEL R11, R11, RZ, P1 ;  /* 0x000000ff0b0b7207 */ /* 0x000fe20000800000 */
[----:B--2---:R2:W-:Y:S01]  /*2f40*/  SYNCS.ARRIVE.TRANS64.RED.A1T0 RZ, [R2+URZ], RZ ;  /* 0x000000ff02ff79a7 */ /* 0x0045e200081004ff */
[----:B-1----:R-:W-:-:S02]  /*2f50*/  LOP3.LUT P3, RZ, R6, 0x1, RZ, 0xc0, !PT ;  /* 0x0000000106ff7812 */ /* 0x002fc4000786c0ff */
[----:B------:R-:W-:-:S04]  /*2f60*/  SEL R4, RZ, 0x1, P1 ;  /* 0x00000001ff047807 */ /* 0x000fc80000800000 */
[----:B------:R-:W-:Y:S02]  /*2f70*/  LOP3.LUT R10, R10, R4, RZ, 0x3c, !PT ;  /* 0x000000040a0a7212 */ /* 0x000fe400078e3cff */
[----:B--2---:R-:W-:-:S04]  /*2f80*/  SEL R2, RZ, 0x1, P0 ;  /* 0x00000001ff027807 */ /* 0x004fc80000000000 */
[----:B------:R-:W-:Y:S01]  /*2f90*/  LOP3.LUT R9, R9, R2, RZ, 0x3c, !PT ;  /* 0x0000000209097212 */ /* 0x000fe200078e3cff */
[----:B------:R-:W-:Y:S06]  /*2fa0*/  @P3 BRA `(.L_x_50) ;  /* 0xfffffffc002c3947 */ /* 0x000fec000383ffff */
[----:B------:R-:W-:Y:S01]  /*2fb0*/  ULEA UR4, UR5, UR6, 0x3 ;  /* 0x0000000605047291 */ /* 0x000fe2000f8e18ff */
[----:B------:R-:W-:-:S08]  /*2fc0*/  SHF.L.U32 R2, R12, 0x1f, RZ ;  /* 0x0000001f0c027819 */ /* 0x000fd000000006ff */
[----:B------:R-:W1:Y:S02]  /*2fd0*/  SYNCS.PHASECHK.TRANS64 P0, [UR4+0x90], R2 ;  /* 0x00009002ff0075a7 */ /* 0x000e640008001004 */
[----:B-1----:R-:W-:Y:S05]  /*2fe0*/  @P0 BRA `(.L_x_51) ;  /* 0x0000000000080947 */ /* 0x002fea0003800000 */
[----:B------:R-:W1:Y:S02]  /*2ff0*/  SYNCS.PHASECHK.TRANS64.TRYWAIT P0, [UR4+0x90], R2 ;  /* 0x00009002ff0075a7 */ /* 0x000e640008001104 */
[----:B-1----:R-:W-:Y:S05]  /*3000*/  @!P0 BRA `(.L_x_52) ;  /* 0x0000007800ec8947 */ /* 0x002fea0003800000 */
.L_x_51:
[----:B------:R-:W-:-:S04]  /*3010*/  UIADD3 UR7, UPT, UPT, UR5, 0x1, URZ ;  /* 0x0000000105077890 */ /* 0x000fc8000fffe0ff */
[----:B------:R-:W-:-:S04]  /*3020*/  UISETP.NE.AND UP0, UPT, UR7, 0x2, UPT ;  /* 0x000000020700788c */ /* 0x000fc8000bf05270 */
[----:B------:R-:W-:Y:S02]  /*3030*/  USEL UR8, URZ, 0x1, UP0 ;  /* 0x00000001ff087887 */ /* 0x000fe40008000000 */
[----:B------:R-:W-:-:S04]  /*3040*/  USEL UR7, UR7, URZ, UP0 ;  /* 0x000000ff07077287 */ /* 0x000fc80008000000 */
[----:B------:R-:W-:Y:S01]  /*3050*/  ULEA UR7, UR7, UR6, 0x3 ;  /* 0x0000000607077291 */ /* 0x000fe2000f8e18ff */
[----:B-1----:R-:W-:-:S04]  /*3060*/  LOP3.LUT R2, R12, UR8, RZ, 0x3c, !PT ;  /* 0x000000080c027c12 */ /* 0x002fc8000f8e3cff */
[----:B------:R-:W-:-:S04]  /*3070*/  SHF.L.U32 R0, R2, 0x1f, RZ ;  /* 0x0000001f02007819 */ /* 0x000fc800000006ff */
[----:B------:R-:W1:Y:S02]  /*3080*/  SYNCS.PHASECHK.TRANS64 P0, [UR7+0x90], R0 ;  /* 0x00009000ff0075a7 */ /* 0x000e640008001007 */
[----:B-1----:R-:W-:Y:S05]  /*3090*/  @P0 EXIT ;  /* 0x000000000000094d */ /* 0x002fea0003800000 */
[----:B------:R-:W-:Y:S02]  /*30a0*/  SHF.L.U32 R2, R2, 0x1f, RZ ;  /* 0x0000001f02027819 */ /* 0x000fe400000006ff */
[----:B------:R-:W-:-:S07]  /*30b0*/  MOV R0, UR7 ;  /* 0x0000000700007c02 */ /* 0x000fce0008000f00 */
.L_x_53:
[----:B-1----:R1:W2:Y:S02]  /*30c0*/  SYNCS.PHASECHK.TRANS64.TRYWAIT P0, [R0+URZ+0x90], R2 ;  /* 0x00009002000075a7 */ /* 0x0022a400080011ff */
[----:B--2---:R-:W-:Y:S05]  /*30d0*/  @!P0 NANOSLEEP.SYNCS 0x989680 ;  /* 0x009896800000895d */ /* 0x004fea0003900000 */
[----:B------:R-:W2:Y:S02]  /*30e0*/  @!P0 SYNCS.PHASECHK.TRANS64 P0, [R0+URZ+0x90], R2 ;  /* 0x00009002000085a7 */ /* 0x000ea400080010ff */
[----:B--2---:R-:W-:Y:S05]  /*30f0*/  @P0 EXIT ;  /* 0x000000000000094d */ /* 0x004fea0003800000 */
[----:B------:R-:W-:Y:S05]  /*3100*/  BRA `(.L_x_53) ;  /* 0xfffffffc00ec7947 */ /* 0x000fea000383ffff */
.L_x_46:
[----:B------:R-:W-:Y:S05]  /*3110*/  BRA.U UP4, `(.L_x_54) ;  /* 0x00000011042c7547 */ /* 0x000fea000b800000 */
[----:B------:R-:W-:Y:S01]  /*3120*/  UMOV UR4, 0x40 ;  /* 0x0000004000047882 */ /* 0x000fe20000000000 */
[----:B------:R-:W-:Y:S01]  /*3130*/  NOP ;  /* 0x0000000000007918 */ /* 0x000fe20000000000 */
[----:B------:R-:W-:Y:S01]  /*3140*/  ULEA UR5, UR52, UR4, 0x18 ;  /* 0x0000000434057291 */ /* 0x000fe2000f8ec0ff */
[----:B------:R-:W-:Y:S02]  /*3150*/  UMOV UR6, 0x400 ;  /* 0x0000040000067882 */ /* 0x000fe40000000000 */
[----:B------:R-:W-:-:S06]  /*3160*/  ULEA UR6, UR52, UR6, 0x18 ;  /* 0x0000000634067291 */ /* 0x000fcc000f8ec0ff */
[----:B------:R-:W1:Y:S02]  /*3170*/  LDS.U8 R0, [UR5+0x1c] ;  /* 0x00001c05ff007984 */ /* 0x000e640008000000 */
[----:B-1----:R-:W-:-:S13]  /*3180*/  ISETP.NE.AND P0, PT, R0, RZ, PT ;  /* 0x000000ff0000720c */ /* 0x002fda0003f05270 */
[----:B------:R-:W-:Y:S05]  /*3190*/  @P0 BRA `(.L_x_55) ;  /* 0x0000000000580947 */ /* 0x000fea0003800000 */
[----:B------:R-:W-:-:S13]  /*31a0*/  ELECT P0, URZ, PT ;  /* 0x0000000000ff782f */ /* 0x000fda0003800000 */
[----:B------:R-:W-:Y:S05]  /*31b0*/  @!P0 BRA `(.L_x_56) ;  /* 0x0000000000608947 */ /* 0x000fea0003800000 */
[----:B------:R-:W-:Y:S01]  /*31c0*/  UMOV UR4, 0x10 ;  /* 0x0000001000047882 */ /* 0x000fe20000000000 */
[----:B------:R-:W-:Y:S01]  /*31d0*/  HFMA2 R0, -RZ, RZ, 0, 5.9604644775390625e-08 ;  /* 0x00000001ff007431 */ /* 0x000fe200000001ff */
[----:B------:R-:W-:-:S03]  /*31e0*/  MOV R3, 0xffff ;  /* 0x0000ffff00037802 */ /* 0x000fc60000000f00 */
[----:B------:R-:W-:Y:S04]  /*31f0*/  DEPBAR.LE SB1, 0x36 ;  /* 0x00009d800000791a */ /* 0x000fe80000000000 */
[----:B------:R-:W1:Y:S02]  /*3200*/  UTCATOMSWS.FIND_AND_SET.ALIGN UP0, UR4, UR4 ;  /* 0x00000004000475e3 */ /* 0x000e640008000800 */
[----:B-1----:R-:W-:Y:S01]  /*3210*/  MOV R4, UR4 ;  /* 0x0000000400047c02 */ /* 0x002fe20008000f00 */
[----:B------:R-:W-:Y:S06]  /*3220*/  BRA.U UP0, `(.L_x_57) ;  /* 0x0000000100187547 */ /* 0x000fec000b800000 */
.L_x_58:
[----:B------:R-:W-:Y:S05]  /*3230*/  NANOSLEEP 0x64 ;  /* 0x000000640000795d */ /* 0x000fea0003800000 */
[----:B------:R-:W-:-:S05]  /*3240*/  UMOV UR4, 0x10 ;  /* 0x0000001000047882 */ /* 0x000fca0000000000 */
[----:B------:R-:W-:Y:S04]  /*3250*/  DEPBAR.LE SB1, 0x36 ;  /* 0x00009d800000791a */ /* 0x000fe80000000000 */
[----:B------:R-:W1:Y:S02]  /*3260*/  UTCATOMSWS.FIND_AND_SET.ALIGN UP0, UR4, UR4 ;  /* 0x00000004000475e3 */ /* 0x000e640008000800 */
[----:B-1----:R-:W-:Y:S01]  /*3270*/  MOV R4, UR4 ;  /* 0x0000000400047c02 */ /* 0x002fe20008000f00 */
[----:B------:R-:W-:Y:S05]  /*3280*/  BRA.U !UP0, `(.L_x_58) ;  /* 0xfffffffd08e87547 */ /* 0x000fea000b83ffff */
.L_x_57:
[-C--:B------:R-:W-:Y:S02]  /*3290*/  SHF.L.U32 R3, R3, R4.reuse, RZ ;  /* 0x0000000403037219 */ /* 0x080fe400000006ff */
[----:B------:R-:W-:Y:S01]  /*32a0*/  SHF.L.U32 R0, R0, R4, RZ ;  /* 0x0000000400007219 */ /* 0x000fe200000006ff */
[----:B------:R-:W-:Y:S02]  /*32b0*/  IMAD.SHL.U32 R4, R4, 0x20, RZ ;  /* 0x0000002004047824 */ /* 0x000fe400078e00ff */
[----:B------:R1:W-:Y:S04]  /*32c0*/  ATOMS.OR RZ, [UR5+0x14], R3 ;  /* 0x00001403ffff798c */ /* 0x0003e8000b000005 */
[----:B------:R1:W-:Y:S04]  /*32d0*/  ATOMS.OR RZ, [UR5+0x18], R0 ;  /* 0x00001800ffff798c */ /* 0x0003e8000b000005 */
[----:B------:R1:W-:Y:S01]  /*32e0*/  STS [UR6+0x130], R4 ;  /* 0x00013004ff007988 */ /* 0x0003e20008000806 */
[----:B------:R-:W-:Y:S05]  /*32f0*/  BRA `(.L_x_56) ;  /* 0x0000000000107947 */ /* 0x000fea0003800000 */
.L_x_55:
[----:B------:R-:W-:Y:S02]  /*3300*/  MOV R0, 0xffffffff ;  /* 0xffffffff00007802 */ /* 0x000fe40000000f00 */
[----:B------:R-:W-:-:S03]  /*3310*/  MOV R4, 0x3340 ;  /* 0x0000334000047802 */ /* 0x000fc60000000f00 */
[----:B------:R1:W-:Y:S04]  /*3320*/  STS [UR6+0x130], R0 ;  /* 0x00013000ff007988 */ /* 0x0003e80008000806 */
[----:B-1---5:R-:W-:Y:S05]  /*3330*/  CALL.REL.NOINC `($__internal_1_$__cuda_sm10x_tcgen05_guardrail_trap_phase_invalid_during_alloc) ;  /* 0x0000008000e87944 */ /* 0x022fea0003c00000 */
.L_x_56:
[----:B------:R-:W-:Y:S05]  /*3340*/  WARPSYNC.ALL ;  /* 0x0000000000007948 */ /* 0x000fea0003800000 */
[----:B------:R-:W2:Y:S01]  /*3350*/  S2UR UR4, SR_CgaCtaId ;  /* 0x00000000000479c3 */ /* 0x000ea20000008800 */
[----:B------:R-:W-:Y:S01]  /*3360*/  UMOV UR41, 0x400 ;  /* 0x0000040000297882 */ /* 0x000fe20000000000 */
[----:B------:R-:W-:-:S06]  /*3370*/  NOP ;  /* 0x0000000000007918 */ /* 0x000fcc0000000000 */
[----:B------:R-:W-:Y:S06]  /*3380*/  BAR.ARV 0x6, 0xa0 ;  /* 0x0182800000007b1d */ /* 0x000fec0000002000 */
[----:B------:R-:W3:Y:S01]  /*3390*/  LDCU UR6, c[0x0][0x38c] ;  /* 0x00007180ff0677ac */ /* 0x000ee20008000800 */
[----:B------:R-:W-:Y:S01]  /*33a0*/  LOP3.LUT R2, R2, 0xffff, RZ, 0xc0, !PT ;  /* 0x0000ffff02027812 */ /* 0x000fe200078ec0ff */
[----:B------:R-:W-:Y:S01]  /*33b0*/  IMAD.MOV.U32 R11, RZ, RZ, 0x1 ;  /* 0x00000001ff0b7424 */ /* 0x000fe200078e00ff */
[----:B------:R-:W-:Y:S01]  /*33c0*/  CS2R R8, SRZ ;  /* 0x0000000000087805 */ /* 0x000fe2000001ff00 */
[----:B------:R-:W4:Y:S01]  /*33d0*/  LDCU UR7, c[0x0][0x38c] ;  /* 0x00007180ff0777ac */ /* 0x000f220008000800 */
[----:B------:R-:W-:Y:S01]  /*33e0*/  R2UR UR42, R2 ;  /* 0x00000000022a72ca */ /* 0x000fe200000e0000 */
[----:B------:R-:W-:Y:S01]  /*33f0*/  IMAD.MOV.U32 R10, RZ, RZ, RZ ;  /* 0x000000ffff0a7224 */ /* 0x000fe200078e00ff */
[----:B------:R-:W-:Y:S01]  /*3400*/  UMOV UR46, URZ ;  /* 0x000000ff002e7c82 */ /* 0x000fe20008000000 */
[----:B------:R-:W-:Y:S01]  /*3410*/  UMOV UR39, URZ ;  /* 0x000000ff00277c82 */ /* 0x000fe20008000000 */
[----:B--2---:R-:W-:Y:S01]  /*3420*/  ULEA UR41, UR4, UR41, 0x18 ;  /* 0x0000002904297291 */ /* 0x004fe2000f8ec0ff */
[----:B------:R-:W-:Y:S01]  /*3430*/  UMOV UR62, 0x0 ;  /* 0x00000000003e7882 */ /* 0x000fe20000000000 */
[----:B------:R-:W-:-:S02]  /*3440*/  UMOV UR63, 0x8200910 ;  /* 0x08200910003f7882 */ /* 0x000fc40000000000 */
[----:B------:R-:W-:Y:S02]  /*3450*/  UIADD3 UR5, UPT, UPT, UR41, 0x8400, URZ ;  /* 0x0000840029057890 */ /* 0x000fe4000fffe0ff */
[----:B------:R-:W-:Y:S02]  /*3460*/  UIADD3 UR4, UPT, UPT, UR41, 0x20400, URZ ;  /* 0x0002040029047890 */ /* 0x000fe4000fffe0ff */
[----:B---3--:R-:W-:Y:S01]  /*3470*/  UIADD3 UR6, UPT, UPT, UR6, 0x3f, URZ ;  /* 0x0000003f06067890 */ /* 0x008fe2000fffe0ff */
[----:B-1----:R-:W1:Y:S01]  /*3480*/  LDS R0, [UR41+0x130] ;  /* 0x00013029ff007984 */ /* 0x002e620008000800 */
[----:B------:R-:W-:Y:S02]  /*3490*/  USHF.R.U32.HI UR5, URZ, 0x4, UR5 ;  /* 0x00000004ff057899 */ /* 0x000fe40008011605 */
[----:B------:R-:W-:Y:S02]  /*34a0*/  USHF.R.S32.HI UR47, URZ, 0x1f, UR6 ;  /* 0x0000001fff2f7899 */ /* 0x000fe40008011406 */
[----:B------:R-:W-:-:S02]  /*34b0*/  USHF.R.U32.HI UR4, URZ, 0x4, UR4 ;  /* 0x00000004ff047899 */ /* 0x000fc40008011604 */
[----:B------:R-:W-:Y:S02]  /*34c0*/  ULEA.HI UR47, UR47, UR6, URZ, 0x6 ;  /* 0x000000062f2f7291 */ /* 0x000fe4000f8f30ff */
[----:B------:R-:W-:Y:S02]  /*34d0*/  ULOP3.LUT UR5, UR5, 0x3fff, URZ, 0xc0, !UPT ;  /* 0x00003fff05057892 */ /* 0x000fe4000f8ec0ff */
[----:B------:R-:W-:Y:S02]  /*34e0*/  USHF.R.S32.HI UR47, URZ, 0x6, UR47 ;  /* 0x00000006ff2f7899 */ /* 0x000fe4000801142f */
[----:B------:R-:W-:Y:S02]  /*34f0*/  ULOP3.LUT UR4, UR4, 0x3fff, URZ, 0xc0, !UPT ;  /* 0x00003fff04047892 */ /* 0x000fe4000f8ec0ff */
[----:B------:R-:W-:Y:S01]  /*3500*/  UISETP.LT.AND UP0, UPT, UR47, 0x1, UPT ;  /* 0x000000012f00788c */ /* 0x000fe2000bf01270 */
[----:B------:R-:W-:Y:S01]  /*3510*/  UMOV UR60, 0x0 ;  /* 0x00000000003c7882 */ /* 0x000fe20000000000 */
[----:B------:R-:W-:-:S02]  /*3520*/  UMOV UR61, 0x8200910 ;  /* 0x08200910003d7882 */ /* 0x000fc40000000000 */
[----:B------:R-:W-:Y:S01]  /*3530*/  USEL UR64, UR47, 0x1, !UP0 ;  /* 0x000000012f407887 */ /* 0x000fe2000c000000 */
[----:B------:R-:W-:Y:S01]  /*3540*/  UMOV UR58, 0x0 ;  /* 0x00000000003a7882 */ /* 0x000fe20000000000 */
[----:B------:R-:W-:Y:S01]  /*3550*/  UMOV UR59, 0x8200910 ;  /* 0x08200910003b7882 */ /* 0x000fe20000000000 */
[----:B------:R-:W-:Y:S01]  /*3560*/  UMOV UR56, 0x0 ;  /* 0x0000000000387882 */ /* 0x000fe20000000000 */
[----:B------:R-:W-:Y:S01]  /*3570*/  UMOV UR57, 0x8200910 ;  /* 0x0820091000397882 */ /* 0x000fe20000000000 */
[----:B------:R-:W-:Y:S01]  /*3580*/  UMOV UR54, 0x0 ;  /* 0x0000000000367882 */ /* 0x000fe20000000000 */
[----:B------:R-:W-:Y:S01]  /*3590*/  UMOV UR55, 0x8200910 ;  /* 0x0820091000377882 */ /* 0x000fe20000000000 */
[----:B------:R-:W-:Y:S01]  /*35a0*/  UMOV UR52, 0x0 ;  /* 0x0000000000347882 */ /* 0x000fe20000000000 */
[----:B------:R-:W-:Y:S01]  /*35b0*/  UMOV UR53, 0x8200910 ;  /* 0x0820091000357882 */ /* 0x000fe20000000000 */
[----:B------:R-:W-:Y:S02]  /*35c0*/  ULOP3.LUT UR43, UR5, 0x10000, URZ, 0xfc, !UPT ;  /* 0x00010000052b7892 */ /* 0x000fe4000f8efcff */
[----:B------:R-:W-:-:S02]  /*35d0*/  ULOP3.LUT UR44, UR4, 0x10000, URZ, 0xfc, !UPT ;  /* 0x00010000042c7892 */ /* 0x000fc4000f8efcff */
[----:B------:R-:W-:Y:S02]  /*35e0*/  UIADD3 UR64, UPT, UPT, -UR64, URZ, URZ ;  /* 0x000000ff40407290 */ /* 0x000fe4000fffe1ff */
[----:B----4-:R-:W-:Y:S01]  /*35f0*/  UISETP.GE.AND UP4, UPT, UR7, 0x1, UPT ;  /* 0x000000010700788c */ /* 0x010fe2000bf86270 */
[----:B------:R-:W-:Y:S01]  /*3600*/  UMOV UR50, 0x0 ;  /* 0x0000000000327882 */ /* 0x000fe20000000000 */
[----:B------:R-:W-:Y:S01]  /*3610*/  UMOV UR51, 0x8200910 ;  /* 0x0820091000337882 */ /* 0x000fe20000000000 */
[----:B------:R-:W-:Y:S01]  /*3620*/  UMOV UR48, 0x0 ;  /* 0x0000000000307882 */ /* 0x000fe20000000000 */
[----:B-1----:R-:W-:Y:S01]  /*3630*/  R2UR UR65, R0 ;  /* 0x00000000004172ca */ /* 0x002fe200000e0000 */
[----:B------:R-:W-:-:S14]  /*3640*/  UMOV UR49, 0x8200910 ;  /* 0x0820091000317882 */ /* 0x000fdc0000000000 */
.L_x_65:
[----:B------:R-:W-:Y:S02]  /*3650*/  LEA R0, R10, UR41, 0x3 ;  /* 0x000000290a007c11 */ /* 0x000fe4000f8e18ff */
[----:B------:R-:W-:Y:S02]  /*3660*/  SHF.L.U32 R2, R9, 0x1f, RZ ;  /* 0x0000001f09027819 */ /* 0x000fe400000006ff */
[----:B------:R-:W-:Y:S01]  /*3670*/  PLOP3.LUT P0, PT, PT, PT, UP4, 0x80, 0x8 ;  /* 0x000000000008781c */ /* 0x000fe20003f0f048 */
[----:B------:R-:W-:Y:S01]  /*3680*/  VIADD R3, R0, 0x90 ;  /* 0x0000009000037836 */ /* 0x000fe20000000000 */
[----:B-1----:R-:W1:Y:S02]  /*3690*/  SYNCS.PHASECHK.TRANS64.TRYWAIT P1, [R0+URZ+0x80], R2 ;  /* 0x00008002000075a7 */ /* 0x002e6400080211ff */
[----:B-1-3--:R-:W-:Y:S09]  /*36a0*/  @!P1 BRA `(.L_x_59) ;  /* 0x00000074005c9947 */ /* 0x00aff20003800000 */
.L_x_186:
[----:B------:R-:W-:Y:S01]  /*36b0*/  LEA R4, R10, UR41, 0x4 ;  /* 0x000000290a047c11 */ /* 0x000fe2000f8e20ff */
[----:B------:R-:W-:Y:S01]  /*36c0*/  @UP4 ULEA UR4, UR39, UR41, 0x3 ;  /* 0x0000002927044291 */ /* 0x000fe2000f8e18ff */
[----:B------:R-:W-:Y:S01]  /*36d0*/  PLOP3.LUT P2, PT, PT, PT, PT, 0x80, 0x8 ;  /* 0x000000000008781c */ /* 0x000fe20003f4f070 */
[----:B------:R-:W-:Y:S01]  /*36e0*/  ULEA UR45, UR46, UR41, 0x3 ;  /* 0x000000292e2d7291 */ /* 0x000fe2000f8e18ff */
[----:B------:R-:W-:Y:S01]  /*36f0*/  PRMT R3, RZ, 0x654, R3 ;  /* 0x00000654ff037816 */ /* 0x000fe20000000003 */
[----:B------:R-:W-:Y:S01]  /*3700*/  ULEA UR36, UR46, UR65, 0x7 ;  /* 0x000000412e247291 */ /* 0x000fe2000f8e38ff */
[----:B------:R-:W2:Y:S01]  /*3710*/  LDS.128 R4, [R4+0x110] ;  /* 0x0001100004047984 */ /* 0x000ea20000000c00 */
[----:B-1----:R-:W-:Y:S02]  /*3720*/  @P0 SHF.L.U32 R2, R8, 0x1f, RZ ;  /* 0x0000001f08020819 */ /* 0x002fe400000006ff */
[----:B------:R-:W-:Y:S01]  /*3730*/  SHF.L.U32 R0, R11, 0x1f, RZ ;  /* 0x0000001f0b007819 */ /* 0x000fe200000006ff */
[----:B------:R-:W-:Y:S01]  /*3740*/  @!PT LDS RZ, [RZ] ;  /* 0x00000000fffff984 */ /* 0x000fe20000000800 */
[----:B------:R-:W-:Y:S01]  /*3750*/  @!PT LDS RZ, [RZ] ;  /* 0x00000000fffff984 */ /* 0x000fe20000000800 */
[----:B------:R-:W-:Y:S01]  /*3760*/  @!PT LDS RZ, [RZ] ;  /* 0x00000000fffff984 */ /* 0x000fe20000000800 */
[----:B------:R-:W-:Y:S01]  /*3770*/  @!PT LDS RZ, [RZ] ;  /* 0x00000000fffff984 */ /* 0x000fe20000000800 */
[----:B------:R1:W-:Y:S06]  /*3780*/  MEMBAR.ALL.CTA ;  /* 0x0000000000007992 */ /* 0x0003ec0000008000 */
[----:B-1----:R-:W1:Y:S02]  /*3790*/  FENCE.VIEW.ASYNC.S ;  /* 0x00000000000073c6 */ /* 0x002e640000000000 */
[----:B-1----:R1:W-:Y:S01]  /*37a0*/  SYNCS.ARRIVE.TRANS64.RED.A1T0 RZ, [R3+URZ], RZ ;  /* 0x000000ff03ff79a7 */ /* 0x0023e200081004ff */
[----:B------:R1:W3:Y:S01]  /*37b0*/  @P0 SYNCS.PHASECHK.TRANS64.TRYWAIT P2, [UR4], R2 ;  /* 0x00000002ff0005a7 */ /* 0x0002e20008041104 */
[----:B--2---:R-:W-:Y:S01]  /*37c0*/  LOP3.LUT P1, RZ, R6, 0x1, RZ, 0xc0, !PT ;  /* 0x0000000106ff7812 */ /* 0x004fe2000782c0ff */
[----:B------:R-:W2:Y:S02]  /*37d0*/  SYNCS.PHASECHK.TRANS64.TRYWAIT P0, [UR45+0xc0], R0 ;  /* 0x0000c000ff0075a7 */ /* 0x000ea4000800112d */
[----:B-123--:R-:W-:Y:S10]  /*37e0*/  @!P0 BRA `(.L_x_60) ;  /* 0x0000007400208947 */ /* 0x00eff40003800000 */
.L_x_188:
[----:B------:R-:W-:Y:S01]  /*37f0*/  IADD3 R10, PT, PT, R10, 0x1, RZ ;  /* 0x000000010a0a7810 */ /* 0x000fe20007ffe0ff */
[----:B------:R-:W-:Y:S06]  /*3800*/  BRA.U !UP4, `(.L_x_61) ;  /* 0x000000050c107547 */ /* 0x000fec000b800000 */
[----:B------:R-:W-:Y:S01]  /*3810*/  UPLOP3.LUT UP2, UPT, UPT, UPT, UPT, 0x40, 0x4 ;  /* 0x000000000004789c */ /* 0x000fe20003f4e870 */
[----:B------:R-:W-:Y:S01]  /*3820*/  UMOV UR38, UR64 ;  /* 0x0000004000267c82 */ /* 0x000fe20008000000 */
[----:B------:R-:W-:Y:S01]  /*3830*/  UMOV UR37, UR47 ;  /* 0x0000002f00257c82 */ /* 0x000fe20008000000 */
[----:B------:R-:W-:-:S08]  /*3840*/  UMOV UR5, UR39 ;  /* 0x0000002700057c82 */ /* 0x000fd00008000000 */
.L_x_64:
[----:B------:R-:W-:Y:S02]  /*3850*/  UIADD3 UR38, UPT, UPT, UR38, 0x1, URZ ;  /* 0x0000000126267890 */ /* 0x000fe4000fffe0ff */
[----:B------:R-:W-:Y:S02]  /*3860*/  ULEA UR7, UR5, UR41, 0x3 ;  /* 0x0000002905077291 */ /* 0x000fe4000f8e18ff */
[----:B------:R-:W-:Y:S01]  /*3870*/  UISETP.NE.AND UP3, UPT, UR38, URZ, UPT ;  /* 0x000000ff2600728c */ /* 0x000fe2000bf65270 */
[----:B--23--:R-:W-:Y:S10]  /*3880*/  @P2 BRA `(.L_x_62) ;  /* 0x00000000000c2947 */ /* 0x00cff40003800000 */
[----:B-1----:R-:W-:Y:S04]  /*3890*/  SHF.L.U32 R2, R8, 0x1f, RZ ;  /* 0x0000001f08027819 */ /* 0x002fe800000006ff */
[----:B------:R-:W1:Y:S02]  /*38a0*/  SYNCS.PHASECHK.TRANS64.TRYWAIT P0, [UR7], R2 ;  /* 0x00000002ff0075a7 */ /* 0x000e640008001107 */
[----:B-1----:R-:W-:Y:S05]  /*38b0*/  @!P0 BRA `(.L_x_63) ;  /* 0x0000007400048947 */ /* 0x002fea0003800000 */
.L_x_62:
[----:B------:R-:W-:Y:S01]  /*38c0*/  UISETP.NE.AND UP0, UPT, UR37, 0x1, UPT ;  /* 0x000000012500788c */ /* 0x000fe2000bf05270 */
[----:B------:R-:W-:Y:S01]  /*38d0*/  PLOP3.LUT P2, PT, PT, PT, PT, 0x80, 0x8 ;  /* 0x000000000008781c */ /* 0x000fe20003f4f070 */
[----:B------:R-:W-:Y:S02]  /*38e0*/  UIADD3 UR4, UPT, UPT, UR5, 0x1, URZ ;  /* 0x0000000105047890 */ /* 0x000fe4000fffe0ff */
[----:B------:R-:W-:Y:S02]  /*38f0*/  UIADD3 UR40, UPT, UPT, UR7, 0x18, URZ ;  /* 0x0000001807287890 */ /* 0x000fe4000fffe0ff */
[----:B------:R-:W-:Y:S01]  /*3900*/  UISETP.NE.AND UP1, UPT, UR4, 0x3, UPT ;  /* 0x000000030400788c */ /* 0x000fe2000bf25270 */
[----:B------:R-:W-:Y:S01]  /*3910*/  PLOP3.LUT P0, PT, PT, PT, UP0, 0x80, 0x8 ;  /* 0x000000000008781c */ /* 0x000fe20003f0f008 */
[----:B------:R-:W-:Y:S02]  /*3920*/  UIADD3 UR37, UPT, UPT, UR37, -0x1, URZ ;  /* 0xffffffff25257890 */ /* 0x000fe4000fffe0ff */
[----:B------:R-:W-:Y:S02]  /*3930*/  USEL UR6, URZ, 0x1, UP1 ;  /* 0x00000001ff067887 */ /* 0x000fe40008800000 */
[----:B------:R-:W-:Y:S01]  /*3940*/  USEL UR39, UR4, URZ, UP1 ;  /* 0x000000ff04277287 */ /* 0x000fe20008800000 */
[----:B------:R-:W-:Y:S01]  /*3950*/  UMOV UR7, 0x40004040 ;  /* 0x4000404000077882 */ /* 0x000fe20000000000 */
[----:B------:R-:W-:Y:S02]  /*3960*/  UMOV UR35, 0x40004040 ;  /* 0x4000404000237882 */ /* 0x000fe40000000000 */
[----:B------:R-:W-:Y:S01]  /*3970*/  @UP0 ULEA UR4, UR39, UR41, 0x3 ;  /* 0x0000002927040291 */ /* 0x000fe2000f8e18ff */
[----:B------:R-:W-:Y:S01]  /*3980*/  LOP3.LUT R8, R8, UR6, RZ, 0x3c, !PT ;  /* 0x0000000608087c12 */ /* 0x000fe2000f8e3cff */
[----:B------:R-:W-:Y:S01]  /*3990*/  ULEA UR6, UR5, UR44, 0xb ;  /* 0x0000002c05067291 */ /* 0x000fe2000f8e58ff */
[----:B------:R-:W-:Y:S02]  /*39a0*/  UMOV UR33, 0x40004040 ;  /* 0x4000404000217882 */ /* 0x000fe40000000000 */
[----:B-1----:R-:W-:Y:S01]  /*39b0*/  @P0 SHF.L.U32 R0, R8, 0x1f, RZ ;  /* 0x0000001f08000819 */ /* 0x002fe200000006ff */
[----:B------:R-:W-:Y:S02]  /*39c0*/  UIADD3 UR34, UPT, UPT, UR6, 0x2, URZ ;  /* 0x0000000206227890 */ /* 0x000fe4000fffe0ff */
[----:B------:R-:W-:Y:S01]  /*39d0*/  UIADD3 UR30, UPT, UPT, UR6, 0x4, URZ ;  /* 0x00000004061e7890 */ /* 0x000fe2000fffe0ff */
[----:B------:R2:W3:Y:S01]  /*39e0*/  @P0 SYNCS.PHASECHK.TRANS64.TRYWAIT P2, [UR4], R0 ;  /* 0x00000000ff0005a7 */ /* 0x0004e20008041104 */
[----:B------:R-:W-:Y:S02]  /*39f0*/  ULEA UR4, UR5, UR43, 0xb ;  /* 0x0000002b05047291 */ /* 0x000fe4000f8e58ff */
[----:B------:R-:W-:Y:S02]  /*3a00*/  UIADD3 UR26, UPT, UPT, UR6, 0x6, URZ ;  /* 0x00000006061a7890 */ /* 0x000fe4000fffe0ff */
        /* <DEDUP_REMOVED lines=10> */
[----:B------:R-:W-:Y:S01]  /*3ab0*/  UIADD3 UR8, UPT, UPT, UR4, 0x406, URZ ;  /* 0x0000040604087890 */ /* 0x000fe2000fffe0ff */
[----:B------:R-:W-:Y:S01]  /*3ac0*/  UMOV UR5, 0x40004040 ;  /* 0x4000404000057882 */ /* 0x000fe20000000000 */
[----:B------:R-:W-:Y:S01]  /*3ad0*/  UMOV UR31, 0x40004040 ;  /* 0x40004040001f7882 */ /* 0x000fe20000000000 */
[----:B------:R1:W-:Y:S01]  /*3ae0*/  UTCHMMA gdesc[UR4], gdesc[UR6], tmem[UR36], tmem[UR62], idesc[UR63], UP2 ;  /* 0x00ff3e06040075ea */ /* 0x0003e20009000024 */
[----:B------:R-:W-:Y:S01]  /*3af0*/  UPLOP3.LUT UP2, UPT, UPT, UPT, UPT, 0x80, 0x8 ;  /* 0x000000000008789c */ /* 0x000fe20003f4f070 */
[----:B------:R2:W-:Y:S01]  /*3b00*/  UTCHMMA gdesc[UR32], gdesc[UR34], tmem[UR36], tmem[UR60], idesc[UR61], UPT ;  /* 0x00ff3c22200075ea */ /* 0x0005e2000b800024 */
[----:B------:R-:W-:Y:S01]  /*3b10*/  UMOV UR29, 0x40004040 ;  /* 0x40004040001d7882 */ /* 0x000fe20000000000 */
[----:B------:R-:W-:Y:S01]  /*3b20*/  UMOV UR27, 0x40004040 ;  /* 0x40004040001b7882 */ /* 0x000fe20000000000 */
        /* <DEDUP_REMOVED lines=12> */
[----:B------:R-:W-:Y:S01]  /*3bf0*/  UMOV UR9, 0x40004040 ;  /* 0x4000404000097882 */ /* 0x000fe20000000000 */
[----:B------:R2:W-:Y:S01]  /*3c00*/  UTCHMMA gdesc[UR12], gdesc[UR14], tmem[UR36], tmem[UR50], idesc[UR51], UPT ;  /* 0x00ff320e0c0075ea */ /* 0x0005e2000b800024 */
[----:B------:R2:W-:Y:S01]  /*3c10*/  UTCHMMA gdesc[UR8], gdesc[UR10], tmem[UR36], tmem[UR48], idesc[UR49], UPT ;  /* 0x00ff300a080075ea */ /* 0x0005e2000b800024 */
[----:B------:R2:W-:Y:S01]  /*3c20*/  UTCBAR.MULTICAST [UR40], URZ, UR42 ;  /* 0x000000ff280073e9 */ /* 0x0005e2000800082a */
[----:B-1----:R-:W-:Y:S01]  /*3c30*/  UMOV UR5, UR39 ;  /* 0x0000002700057c82 */ /* 0x002fe20008000000 */
[----:B------:R-:W-:Y:S05]  /*3c40*/  BRA.U UP3, `(.L_x_64) ;  /* 0xfffffffd03007547 */ /* 0x000fea000b83ffff */
.L_x_61:
[----:B------:R-:W-:Y:S01]  /*3c50*/  UIADD3 UR4, UPT, UPT, UR46, 0x1, URZ ;  /* 0x000000012e047890 */ /* 0x000fe2000fffe0ff */
[C---:B------:R-:W-:Y:S01]  /*3c60*/  ISETP.NE.AND P0, PT, R10.reuse, 0x2, PT ;  /* 0x000000020a00780c */ /* 0x040fe20003f05270 */
[----:B------:R-:W-:Y:S02]  /*3c70*/  UIADD3 UR5, UPT, UPT, UR45, 0xa0, URZ ;  /* 0x000000a02d057890 */ /* 0x000fe4000fffe0ff */
[----:B------:R-:W-:Y:S01]  /*3c80*/  UISETP.NE.AND UP0, UPT, UR4, 0x4, UPT ;  /* 0x000000040400788c */ /* 0x000fe2000bf05270 */
[----:B-12---:R-:W-:Y:S02]  /*3c90*/  SEL R0, RZ, 0x1, P0 ;  /* 0x00000001ff007807 */ /* 0x006fe40000000000 */
[----:B------:R-:W-:Y:S01]  /*3ca0*/  SEL R10, R10, RZ, P0 ;  /* 0x000000ff0a0a7207 */ /* 0x000fe20000000000 */
[----:B------:R-:W-:Y:S01]  /*3cb0*/  USEL UR6, URZ, 0x1, UP0 ;  /* 0x00000001ff067887 */ /* 0x000fe20008000000 */
[----:B------:R-:W-:Y:S01]  /*3cc0*/  LOP3.LUT R9, R9, R0, RZ, 0x3c, !PT ;  /* 0x0000000009097212 */ /* 0x000fe200078e3cff */
[----:B------:R-:W-:Y:S01]  /*3cd0*/  USEL UR46, UR4, URZ, UP0 ;  /* 0x000000ff042e7287 */ /* 0x000fe20008000000 */
[----:B------:R1:W-:Y:S03]  /*3ce0*/  UTCBAR [UR5], URZ ;  /* 0x000000ff050073e9 */ /* 0x0003e600080000ff */
[----:B------:R-:W-:Y:S01]  /*3cf0*/  LOP3.LUT R11, R11, UR6, RZ, 0x3c, !PT ;  /* 0x000000060b0b7c12 */ /* 0x000fe2000f8e3cff */
[----:B------:R-:W-:Y:S07]  /*3d00*/  @P1 BRA `(.L_x_65) ;  /* 0xfffffff800501947 */ /* 0x000fee000383ffff */
[----:B------:R-:W2:Y:S01]  /*3d10*/  S2UR UR8, SR_CgaCtaId ;  /* 0x00000000000879c3 */ /* 0x000ea20000008800 */
[----:B------:R-:W-:Y:S01]  /*3d20*/  ELECT P0, URZ, PT ;  /* 0x0000000000ff782f */ /* 0x000fe20003800000 */
[----:B------:R-:W-:Y:S01]  /*3d30*/  IMAD.MOV.U32 R0, RZ, RZ, 0x1 ;  /* 0x00000001ff007424 */ /* 0x000fe200078e00ff */
[----:B------:R-:W-:Y:S01]  /*3d40*/  UIADD3 UR41, UPT, UPT, UR41, 0xc0, URZ ;  /* 0x000000c029297890 */ /* 0x000fe2000fffe0ff */
[----:B------:R-:W-:Y:S01]  /*3d50*/  SHF.L.U32 R2, R11, 0x1f, RZ ;  /* 0x0000001f0b027819 */ /* 0x000fe200000006ff */
[----:B------:R-:W-:-:S03]  /*3d60*/  UMOV UR4, 0x40 ;  /* 0x0000004000047882 */ /* 0x000fc60000000000 */
[----:B------:R-:W-:Y:S01]  /*3d70*/  UVIRTCOUNT.DEALLOC.SMPOOL 0x80 ;  /* 0x000000800000784c */ /* 0x000fe20000000000 */
[----:B--2---:R-:W-:Y:S02]  /*3d80*/  ULEA UR8, UR8, UR4, 0x18 ;  /* 0x0000000408087291 */ /* 0x004fe4000f8ec0ff */
[----:B------:R-:W-:-:S07]  /*3d90*/  ULEA UR4, UR46, UR41, 0x3 ;  /* 0x000000292e047291 */ /* 0x000fce000f8e18ff */
[----:B------:R2:W-:Y:S02]  /*3da0*/  @P0 STS.U8 [UR8+0x1c], R0 ;  /* 0x00001c00ff000988 */ /* 0x0005e40008000008 */
[----:B------:R-:W4:Y:S02]  /*3db0*/  SYNCS.PHASECHK.TRANS64.TRYWAIT P0, [UR4], R2 ;  /* 0x00000002ff0075a7 */ /* 0x000f240008001104 */
[----:B--2-4-:R-:W-:Y:S05]  /*3dc0*/  @!P0 BRA `(.L_x_66) ;  /* 0x0000006c00d88947 */ /* 0x014fea0003800000 */
.L_x_191:
[----:B------:R-:W-:-:S04]  /*3dd0*/  UIADD3 UR4, UPT, UPT, UR46, 0x1, URZ ;  /* 0x000000012e047890 */ /* 0x000fc8000fffe0ff */
[----:B------:R-:W-:-:S04]  /*3de0*/  UISETP.NE.AND UP0, UPT, UR4, 0x4, UPT ;  /* 0x000000040400788c */ /* 0x000fc8000bf05270 */
[----:B------:R-:W-:Y:S02]  /*3df0*/  USEL UR6, URZ, 0x1, UP0 ;  /* 0x00000001ff067887 */ /* 0x000fe40008000000 */
[----:B------:R-:W-:-:S04]  /*3e00*/  USEL UR4, UR4, URZ, UP0 ;  /* 0x000000ff04047287 */ /* 0x000fc80008000000 */
[----:B-1----:R-:W-:Y:S01]  /*3e10*/  ULEA UR5, UR4, UR41, 0x3 ;  /* 0x0000002904057291 */ /* 0x002fe2000f8e18ff */
[----:B--2---:R-:W-:-:S04]  /*3e20*/  LOP3.LUT R2, R11, UR6, RZ, 0x3c, !PT ;  /* 0x000000060b027c12 */ /* 0x004fc8000f8e3cff */
[----:B------:R-:W-:-:S04]  /*3e30*/  SHF.L.U32 R3, R2, 0x1f, RZ ;  /* 0x0000001f02037819 */ /* 0x000fc800000006ff */
[----:B------:R-:W1:Y:S02]  /*3e40*/  SYNCS.PHASECHK.TRANS64.TRYWAIT P0, [UR5], R3 ;  /* 0x00000003ff0075a7 */ /* 0x000e640008001105 */
[----:B-1----:R-:W-:Y:S05]  /*3e50*/  @!P0 BRA `(.L_x_67) ;  /* 0x0000006c00cc8947 */ /* 0x002fea0003800000 */
.L_x_193:
        /* <DEDUP_REMOVED lines=9> */
.L_x_195:
[----:B------:R-:W-:-:S04]  /*3ef0*/  UIADD3 UR4, UPT, UPT, UR4, 0x1, URZ ;  /* 0x0000000104047890 */ /* 0x000fc8000fffe0ff */
[----:B------:R-:W-:-:S04]  /*3f00*/  UISETP.NE.AND UP0, UPT, UR4, 0x4, UPT ;  /* 0x000000040400788c */ /* 0x000fc8000bf05270 */
[----:B------:R-:W-:Y:S02]  /*3f10*/  USEL UR5, URZ, 0x1, UP0 ;  /* 0x00000001ff057887 */ /* 0x000fe40008000000 */
[----:B------:R-:W-:-:S04]  /*3f20*/  USEL UR4, UR4, URZ, UP0 ;  /* 0x000000ff04047287 */ /* 0x000fc80008000000 */
[----:B------:R-:W-:Y:S01]  /*3f30*/  ULEA UR4, UR4, UR41, 0x3 ;  /* 0x0000002904047291 */ /* 0x000fe2000f8e18ff */
[----:B------:R-:W-:-:S04]  /*3f40*/  LOP3.LUT R2, R2, UR5, RZ, 0x3c, !PT ;  /* 0x0000000502027c12 */ /* 0x000fc8000f8e3cff */
[----:B------:R-:W-:-:S04]  /*3f50*/  SHF.L.U32 R2, R2, 0x1f, RZ ;  /* 0x0000001f02027819 */ /* 0x000fc800000006ff */
[----:B------:R-:W2:Y:S02]  /*3f60*/  SYNCS.PHASECHK.TRANS64.TRYWAIT P0, [UR4], R2 ;  /* 0x00000002ff0075a7 */ /* 0x000ea40008001104 */
[----:B--2---:R-:W-:Y:S05]  /*3f70*/  @!P0 BRA `(.L_x_69) ;  /* 0x0000006c00b48947 */ /* 0x004fea0003800000 */
.L_x_197:
[----:B------:R-:W-:Y:S01]  /*3f80*/  NOP ;  /* 0x0000000000007918 */ /* 0x000fe20000000000 */
[----:B-1----:R-:W1:Y:S01]  /*3f90*/  LDS R0, [UR8+0x14] ;  /* 0x00001408ff007984 */ /* 0x002e620008000800 */
[----:B------:R-:W-:Y:S01]  /*3fa0*/  ULOP3.LUT UR4, UR65, 0xffff, URZ, 0xc0, !UPT ;  /* 0x0000ffff41047892 */ /* 0x000fe2000f8ec0ff */
[----:B------:R-:W-:Y:S01]  /*3fb0*/  UMOV UR5, 0xffff ;  /* 0x0000ffff00057882 */ /* 0x000fe20000000000 */
[----:B------:R-:W-:Y:S02]  /*3fc0*/  UMOV UR6, 0x1 ;  /* 0x0000000100067882 */ /* 0x000fe40000000000 */
[----:B------:R-:W-:-:S04]  /*3fd0*/  USHF.R.U32.HI UR4, URZ, 0x5, UR4 ;  /* 0x00000005ff047899 */ /* 0x000fc80008011604 */
[----:B------:R-:W-:Y:S02]  /*3fe0*/  USHF.L.U32 UR5, UR5, UR4, URZ ;  /* 0x0000000405057299 */ /* 0x000fe400080006ff */
[----:B------:R-:W-:-:S04]  /*3ff0*/  USHF.L.U32 UR4, UR6, UR4, URZ ;  /* 0x0000000406047299 */ /* 0x000fc800080006ff */
[----:B-1----:R-:W-:-:S04]  /*4000*/  LOP3.LUT R0, R0, UR5, RZ, 0xc0, !PT ;  /* 0x0000000500007c12 */ /* 0x002fc8000f8ec0ff */
[----:B------:R-:W-:-:S13]  /*4010*/  ISETP.NE.AND P0, PT, R0, UR5, PT ;  /* 0x0000000500007c0c */ /* 0x000fda000bf05270 */
[----:B------:R-:W-:Y:S05]  /*4020*/  @P0 BRA `(.L_x_70) ;  /* 0x0000000000580947 */ /* 0x000fea0003800000 */
[----:B------:R-:W1:Y:S02]  /*4030*/  LDS R0, [UR8+0x18] ;  /* 0x00001808ff007984 */ /* 0x000e640008000800 */
[----:B-1----:R-:W-:-:S04]  /*4040*/  LOP3.LUT R0, R0, UR4, RZ, 0xc0, !PT ;  /* 0x0000000400007c12 */ /* 0x002fc8000f8ec0ff */
[----:B------:R-:W-:-:S13]  /*4050*/  ISETP.NE.AND P0, PT, R0, UR4, PT ;  /* 0x0000000400007c0c */ /* 0x000fda000bf05270 */
[----:B------:R-:W-:Y:S05]  /*4060*/  @P0 BRA `(.L_x_71) ;  /* 0x00000000003c0947 */ /* 0x000fea0003800000 */
[----:B------:R-:W1:Y:S01]  /*4070*/  S2R R2, SR_LANEID ;  /* 0x0000000000027919 */ /* 0x000e620000000000 */
[----:B------:R-:W-:-:S06]  /*4080*/  ULOP3.LUT UR5, URZ, UR5, URZ, 0x33, !UPT ;  /* 0x00000005ff057292 */ /* 0x000fcc000f8e33ff */
[----:B------:R-:W-:-:S04]  /*4090*/  IMAD.U32 R0, RZ, RZ, UR5 ;  /* 0x00000005ff007e24 */ /* 0x000fc8000f8e00ff */
[----:B------:R2:W4:Y:S02]  /*40a0*/  REDUX UR7, R0 ;  /* 0x00000000000773c4 */ /* 0x0005240000000000 */
[----:B------:R1:W-:Y:S01]  /*40b0*/  UTCATOMSWS.AND URZ, UR5 ;  /* 0x0000000500ff79e3 */ /* 0x0003e20008000000 */
[----:B--2---:R-:W-:Y:S01]  /*40c0*/  LOP3.LUT R0, RZ, UR4, RZ, 0x33, !PT ;  /* 0x00000004ff007c12 */ /* 0x004fe2000f8e33ff */
[----:B------:R-:W-:Y:S02]  /*40d0*/  VOTEU.ANY UR4, UPT, PT ;  /* 0x0000000000047886 */ /* 0x000fe400038e0100 */
[----:B------:R-:W-:Y:S02]  /*40e0*/  UFLO.U32 UR4, UR4 ;  /* 0x00000004000472bd */ /* 0x000fe400080e0000 */
[----:B------:R-:W2:Y:S04]  /*40f0*/  REDUX UR6, R0 ;  /* 0x00000000000673c4 */ /* 0x000ea80000000000 */
[----:B-1----:R-:W-:-:S02]  /*4100*/  ISETP.EQ.U32.AND P0, PT, R2, UR4, PT ;  /* 0x0000000402007c0c */ /* 0x002fc4000bf02070 */
[----:B----4-:R-:W-:-:S11]  /*4110*/  MOV R2, UR7 ;  /* 0x0000000700027c02 */ /* 0x010fd60008000f00 */
[----:B------:R1:W-:Y:S01]  /*4120*/  @P0 ATOMS.AND RZ, [UR8+0x14], R2 ;  /* 0x00001402ffff098c */ /* 0x0003e2000a800008 */
[----:B--2---:R-:W-:-:S05]  /*4130*/  IMAD.U32 R0, RZ, RZ, UR6 ;  /* 0x00000006ff007e24 */ /* 0x004fca000f8e00ff */
[----:B------:R1:W-:Y:S01]  /*4140*/  @P0 ATOMS.AND RZ, [UR8+0x18], R0 ;  /* 0x00001800ffff098c */ /* 0x0003e2000a800008 */
[----:B------:R-:W-:Y:S05]  /*4150*/  BRA `(.L_x_72) ;  /* 0x0000000000147947 */ /* 0x000fea0003800000 */
.L_x_71:
[----:B------:R-:W-:Y:S02]  /*4160*/  MOV R2, 0x4180 ;  /* 0x0000418000027802 */ /* 0x000fe40000000f00 */
[----:B---3-5:R-:W-:Y:S05]  /*4170*/  CALL.REL.NOINC `($__internal_0_$__cuda_sm10x_tcgen05_guardrail_trap_col_being_dealloced_not_returned_by_alloc) ;  /* 0x00000074004c7944 */ /* 0x028fea0003c00000 */
[----:B------:R-:W-:Y:S05]  /*4180*/  BRA `(.L_x_72) ;  /* 0x0000000000087947 */ /* 0x000fea0003800000 */
.L_x_70:
[----:B------:R-:W-:Y:S02]  /*4190*/  MOV R2, 0x41b0 ;  /* 0x000041b000027802 */ /* 0x000fe40000000f00 */
[----:B---3-5:R-:W-:Y:S05]  /*41a0*/  CALL.REL.NOINC `($__internal_2_$__cuda_sm10x_tcgen05_guardrail_trap_unallocated_columns_being_dealloced) ;  /* 0x0000007400587944 */ /* 0x028fea0003c00000 */
.L_x_72:
[----:B------:R-:W-:Y:S01]  /*41b0*/  NOP ;  /* 0x0000000000007918 */ /* 0x000fe20000000000 */
[----:B------:R-:W-:Y:S05]  /*41c0*/  EXIT ;  /* 0x000000000000794d */ /* 0x000fea0003800000 */
.L_x_54:
[----:B------:R-:W-:-:S09]  /*41d0*/  UISETP.NE.OR UP0, UPT, UR17, 0x3, !UP3 ;  /* 0x000000031100788c */ /* 0x000fd2000df05670 */
[----:B------:R-:W-:Y:S05]  /*41e0*/  BRA.U UP0, `(.L_x_73) ;  /* 0x0000001500c47547 */ /* 0x000fea000b800000 */
[----:B------:R-:W1:Y:S01]  /*41f0*/  LDCU UR37, c[0x0][0x370] ;  /* 0x00006e00ff2577ac */ /* 0x000e620008000800 */
[----:B------:R-:W2:Y:S01]  /*4200*/  LDC.64 R16, c[0x0][0x348] ;  /* 0x0000d200ff107b82 */ /* 0x000ea20000000a00 */
[----:B------:R-:W-:Y:S01]  /*4210*/  HFMA2 R14, -RZ, RZ, 0, 0 ;  /* 0x00000000ff0e7431 */ /* 0x000fe200000001ff */
[----:B------:R-:W-:Y:S01]  /*4220*/  MOV R13, RZ ;  /* 0x000000ff000d7202 */ /* 0x000fe20000000f00 */
[----:B------:R-:W1:Y:S01]  /*4230*/  LDCU.128 UR48, c[0x0][0xb10] ;  /* 0x00016200ff3077ac */ /* 0x000e620008000c00 */
[----:B------:R-:W-:Y:S01]  /*4240*/  HFMA2 R7, -RZ, RZ, 0, 0.0078125 ;  /* 0x00002000ff077431 */ /* 0x000fe200000001ff */
[----:B------:R-:W3:Y:S03]  /*4250*/  LDCU UR31, c[0x0][0x374] ;  /* 0x00006e80ff1f77ac */ /* 0x000ee60008000800 */
[----:B------:R-:W4:Y:S01]  /*4260*/  LDC.64 R2, c[0x0][0x888] ;  /* 0x00022200ff027b82 */ /* 0x000f220000000a00 */
[----:B------:R-:W3:Y:S01]  /*4270*/  LDCU UR15, c[0x0][0xb0c] ;  /* 0x00016180ff0f77ac */ /* 0x000ee20008000800 */
[----:B------:R-:W2:Y:S06]  /*4280*/  LDCU UR46, c[0x0][0xb20] ;  /* 0x00016400ff2e77ac */ /* 0x000eac0008000800 */
[----:B------:R-:W4:Y:S01]  /*4290*/  LDC.64 R4, c[0x0][0x890] ;  /* 0x00022400ff047b82 */ /* 0x000f220000000a00 */
[----:B------:R-:W2:Y:S01]  /*42a0*/  LDCU UR4, c[0x0][0xb30] ;  /* 0x00016600ff0477ac */ /* 0x000ea20008000800 */
[----:B-1----:R-:W-:-:S02]  /*42b0*/  UIMAD.WIDE.U32 UR6, UR37, UR48, URZ ;  /* 0x00000030250672a5 */ /* 0x002fc4000f8e00ff */
[----:B---3--:R-:W-:Y:S01]  /*42c0*/  UIMAD.WIDE.U32 UR8, UR31, UR51, URZ ;  /* 0x000000331f0872a5 */ /* 0x008fe2000f8e00ff */
[----:B------:R-:W-:Y:S01]  /*42d0*/  UMOV UR21, 0x400 ;  /* 0x0000040000157882 */ /* 0x000fe20000000000 */
[----:B------:R-:W-:Y:S02]  /*42e0*/  UPLOP3.LUT UP1, UPT, UPT, UPT, UPT, 0x40, 0x4 ;  /* 0x000000000004789c */ /* 0x000fe40003f2e870 */
[----:B------:R-:W-:Y:S01]  /*42f0*/  ULEA UR21, UR52, UR21, 0x18 ;  /* 0x0000001534157291 */ /* 0x000fe2000f8ec0ff */
[----:B------:R-:W-:Y:S02]  /*4300*/  UMOV UR6, UR7 ;  /* 0x0000000700067c82 */ /* 0x000fe40008000000 */
[----:B------:R-:W-:Y:S01]  /*4310*/  UMOV UR38, UR9 ;  /* 0x0000000900267c82 */ /* 0x000fe20008000000 */
[----:B------:R-:W-:Y:S02]  /*4320*/  UISETP.GE.AND UP0, UPT, UR45, 0x1, UPT ;  /* 0x000000012d00788c */ /* 0x000fe4000bf06270 */
[----:B------:R-:W-:Y:S01]  /*4330*/  UISETP.NE.AND UP4, UPT, UR45, 0x1, UPT ;  /* 0x000000012d00788c */ /* 0x000fe2000bf85270 */
[----:B------:R-:W1:Y:S01]  /*4340*/  LDCU.64 UR22, c[0x0][0xb28] ;  /* 0x00016500ff1677ac */ /* 0x000e620008000a00 */
[----:B------:R-:W-:-:S02]  /*4350*/  UISETP.NE.AND UP6, UPT, UR15, 0x1, UPT ;  /* 0x000000010f00788c */ /* 0x000fc4000bfc5270 */
[----:B------:R-:W-:Y:S02]  /*4360*/  UISETP.NE.AND UP5, UPT, UR50, 0x1, UPT ;  /* 0x000000013200788c */ /* 0x000fe4000bfa5270 */
[----:B------:R-:W-:Y:S02]  /*4370*/  UIADD3 UR41, UPT, UPT, UR21, 0x30, URZ ;  /* 0x0000003015297890 */ /* 0x000fe4000fffe0ff */
[----:B------:R-:W-:Y:S02]  /*4380*/  UIADD3 UR33, UPT, UPT, UR21, 0x38, URZ ;  /* 0x0000003815217890 */ /* 0x000fe4000fffe0ff */
[----:B------:R-:W-:Y:S02]  /*4390*/  UIADD3 UR25, UPT, UPT, UR21, 0x40, URZ ;  /* 0x0000004015197890 */ /* 0x000fe4000fffe0ff */
[----:B------:R-:W-:Y:S02]  /*43a0*/  UIADD3 UR17, UPT, UPT, UR21, 0x48, URZ ;  /* 0x0000004815117890 */ /* 0x000fe4000fffe0ff */
[----:B------:R-:W-:-:S02]  /*43b0*/  USHF.R.U32.HI UR39, URZ, UR49, UR6 ;  /* 0x00000031ff277299 */ /* 0x000fc40008011606 */
[----:B--2---:R-:W-:Y:S02]  /*43c0*/  USHF.R.U32.HI UR38, URZ, UR46, UR38 ;  /* 0x0000002eff267299 */ /* 0x004fe40008011626 */
[----:B------:R-:W-:-:S11]  /*43d0*/  UISETP.NE.AND UP3, UPT, UR4, 0x1, UPT ;  /* 0x000000010400788c */ /* 0x000fd6000bf65270 */
.L_x_88:
[C---:B------:R-:W-:Y:S02]  /*43e0*/  LEA R12, R14.reuse, UR21, 0x3 ;  /* 0x000000150e0c7c11 */ /* 0x040fe4000f8e18ff */
[----:B------:R-:W-:Y:S02]  /*43f0*/  SHF.L.U32 R0, R13, 0x1f, RZ ;  /* 0x0000001f0d007819 */ /* 0x000fe400000006ff */
[----:B------:R-:W-:Y:S02]  /*4400*/  LEA R8, R14, UR21, 0x4 ;  /* 0x000000150e087c11 */ /* 0x000fe4000f8e20ff */
[----:B--2---:R-:W2:Y:S02]  /*4410*/  SYNCS.PHASECHK.TRANS64.TRYWAIT P0, [R12+URZ+0x80], R0 ;  /* 0x000080000c0075a7 */ /* 0x004ea400080011ff */
[----:B--2---:R-:W-:Y:S05]  /*4420*/  @!P0 BRA `(.L_x_74) ;  /* 0x0000006800a08947 */ /* 0x004fea0003800000 */
.L_x_198:
[----:B------:R-:W3:Y:S01]  /*4430*/  LDS.128 R8, [R8+0x110] ;  /* 0x0001100008087984 */ /* 0x000ee20000000c00 */
[----:B------:R-:W-:Y:S01]  /*4440*/  UISETP.GE.AND UP0, UPT, UR45, 0x1, UPT ;  /* 0x000000012d00788c */ /* 0x000fe2000bf06270 */
[----:B------:R-:W-:Y:S01]  /*4450*/  @!PT LDS RZ, [RZ] ;  /* 0x00000000fffff984 */ /* 0x000fe20000000800 */
[----:B------:R-:W-:Y:S01]  /*4460*/  @!PT LDS RZ, [RZ] ;  /* 0x00000000fffff984 */ /* 0x000fe20000000800 */
[----:B------:R-:W-:Y:S01]  /*4470*/  @!PT LDS RZ, [RZ] ;  /* 0x00000000fffff984 */ /* 0x000fe20000000800 */
[----:B------:R-:W-:Y:S01]  /*4480*/  @!PT LDS RZ, [RZ] ;  /* 0x00000000fffff984 */ /* 0x000fe20000000800 */
[----:B------:R1:W-:Y:S06]  /*4490*/  MEMBAR.ALL.CTA ;  /* 0x0000000000007992 */ /* 0x0003ec0000008000 */
[----:B-1----:R-:W1:Y:S01]  /*44a0*/  FENCE.VIEW.ASYNC.S ;  /* 0x00000000000073c6 */ /* 0x002e620000000000 */
[----:B---3--:R-:W-:Y:S11]  /*44b0*/  LOP3.LUT P0, RZ, R10, 0x1, RZ, 0xc0, !PT ;  /* 0x000000010aff7812 */ /* 0x008ff6000780c0ff */
[----:B------:R-:W-:Y:S02]  /*44c0*/  @!UPT UIADD3 URZ, UPT, UPT, URZ, URZ, URZ ;  /* 0x000000fffffff290 */ /* 0x000fe4000fffe0ff */
[----:B-1----:R-:W-:Y:S01]  /*44d0*/  VOTEU.ANY UP2, P0 ;  /* 0x0000000000ff7886 */ /* 0x002fe20000040100 */
[----:B------:R-:W-:Y:S11]  /*44e0*/  PLOP3.LUT P0, PT, PT, PT, UP2, 0x80, 0x8 ;  /* 0x000000000008781c */ /* 0x000ff60003f0f028 */
[----:B------:R-:W-:Y:S02]  /*44f0*/  @!UPT UIADD3 URZ, UPT, UPT, URZ, URZ, URZ ;  /* 0x000000fffffff290 */ /* 0x000fe4000fffe0ff */
[----:B--2---:R-:W-:Y:S02]  /*4500*/  @P0 SHF.R.U32.HI R0, RZ, 0x10, R9 ;  /* 0x00000010ff000819 */ /* 0x004fe40000011609 */
[----:B------:R-:W-:Y:S02]  /*4510*/  @P0 MOV R6, R8 ;  /* 0x0000000800060202 */ /* 0x000fe40000000f00 */
[----:B------:R-:W-:Y:S01]  /*4520*/  @P0 R2UR UR4, R0 ;  /* 0x00000000000402ca */ /* 0x000fe200000e0000 */
[----:B------:R-:W-:Y:S01]  /*4530*/  VIADD R0, R12, 0x90 ;  /* 0x000000900c007836 */ /* 0x000fe20000000000 */
[----:B------:R-:W-:Y:S02]  /*4540*/  @P0 LOP3.LUT R8, R9, 0xffff, RZ, 0xc0, !PT ;  /* 0x0000ffff09080812 */ /* 0x000fe400078ec0ff */
[----:B------:R-:W-:Y:S02]  /*4550*/  @P0 R2UR UR6, R6 ;  /* 0x00000000060602ca */ /* 0x000fe400000e0000 */
[----:B------:R-:W-:Y:S02]  /*4560*/  PRMT R0, RZ, 0x654, R0 ;  /* 0x00000654ff007816 */ /* 0x000fe40000000000 */
[----:B------:R-:W-:Y:S02]  /*4570*/  @P0 R2UR UR5, R8 ;  /* 0x00000000080502ca */ /* 0x000fe400000e0000 */
[----:B------:R1:W-:Y:S03]  /*4580*/  SYNCS.ARRIVE.TRANS64.RED.A1T0 RZ, [R0+URZ], RZ ;  /* 0x000000ff00ff79a7 */ /* 0x0003e600081004ff */
[----:B------:R-:W-:Y:S04]  /*4590*/  @UP2 UMOV UR30, UR4 ;  /* 0x00000004001e2c82 */ /* 0x000fe80008000000 */
[----:B------:R-:W-:Y:S04]  /*45a0*/  @UP2 UMOV UR14, UR6 ;  /* 0x00000006000e2c82 */ /* 0x000fe80008000000 */
[----:B------:R-:W-:Y:S01]  /*45b0*/  @UP2 UMOV UR13, UR5 ;  /* 0x00000005000d2c82 */ /* 0x000fe20008000000 */
[----:B------:R-:W-:Y:S05]  /*45c0*/  BRA.U !UP0, `(.L_x_75) ;  /* 0x0000000108a47547 */ /* 0x000fea000b800000 */
[----:B------:R-:W-:Y:S02]  /*45d0*/  UIMAD.WIDE.U32 UR18, UR13, UR51, URZ ;  /* 0x000000330d1272a5 */ /* 0x000fe4000f8e00ff */
[----:B------:R-:W-:Y:S02]  /*45e0*/  UIMAD.WIDE.U32 UR26, UR14, UR48, URZ ;  /* 0x000000300e1a72a5 */ /* 0x000fe4000f8e00ff */
[----:B------:R-:W-:Y:S02]  /*45f0*/  USEL UR4, UR31, UR38, !UP5 ;  /* 0x000000261f047287 */ /* 0x000fe4000e800000 */
[----:B------:R-:W-:Y:S02]  /*4600*/  USEL UR7, UR37, UR39, !UP6 ;  /* 0x0000002725077287 */ /* 0x000fe4000f000000 */
[----:B------:R-:W-:Y:S02]  /*4610*/  UIMAD.WIDE.U32 UR8, UR4, UR22, URZ ;  /* 0x00000016040872a5 */ /* 0x000fe4000f8e00ff */
[----:B------:R-:W-:Y:S01]  /*4620*/  UIMAD.WIDE.U32 UR10, UR7, UR22, URZ ;  /* 0x00000016070a72a5 */ /* 0x000fe2000f8e00ff */
[----:B------:R-:W-:Y:S02]  /*4630*/  UMOV UR5, UR19 ;  /* 0x0000001300057c82 */ /* 0x000fe40008000000 */
[----:B------:R-:W-:Y:S03]  /*4640*/  USHF.R.U32.HI UR6, URZ, UR46, UR5 ;  /* 0x0000002eff067299 */ /* 0x000fe60008011605 */
[----:B------:R-:W-:Y:S01]  /*4650*/  UMOV UR5, UR27 ;  /* 0x0000001b00057c82 */ /* 0x000fe20008000000 */
[----:B------:R-:W-:Y:S02]  /*4660*/  USEL UR6, UR13, UR6, !UP5 ;  /* 0x000000060d067287 */ /* 0x000fe4000e800000 */
[----:B------:R-:W-:Y:S03]  /*4670*/  USHF.R.U32.HI UR12, URZ, UR49, UR5 ;  /* 0x00000031ff0c7299 */ /* 0x000fe60008011605 */
[----:B------:R-:W-:Y:S02]  /*4680*/  UMOV UR5, UR9 ;  /* 0x0000000900057c82 */ /* 0x000fe40008000000 */
[----:B------:R-:W-:Y:S03]  /*4690*/  @UP4 USHF.R.U32.HI UR4, URZ, UR23, UR5 ;  /* 0x00000017ff044299 */ /* 0x000fe60008011605 */
[----:B------:R-:W-:Y:S01]  /*46a0*/  UMOV UR5, UR11 ;  /* 0x0000000b00057c82 */ /* 0x000fe20008000000 */
[----:B------:R-:W-:Y:S02]  /*46b0*/  UIMAD UR4, UR45, UR4, URZ ;  /* 0x000000042d0472a4 */ /* 0x000fe4000f8e02ff */
[----:B------:R-:W-:Y:S02]  /*46c0*/  @UP4 USHF.R.U32.HI UR7, URZ, UR23, UR5 ;  /* 0x00000017ff074299 */ /* 0x000fe40008011605 */
[----:B------:R-:W-:Y:S02]  /*46d0*/  UIMAD.WIDE.U32 UR10, UR6, UR22, URZ ;  /* 0x00000016060a72a5 */ /* 0x000fe4000f8e00ff */
[----:B------:R-:W-:Y:S02]  /*46e0*/  USEL UR5, UR14, UR12, !UP6 ;  /* 0x0000000c0e057287 */ /* 0x000fe4000f000000 */
[----:B------:R-:W-:Y:S02]  /*46f0*/  UIMAD UR8, UR45, UR7, URZ ;  /* 0x000000072d0872a4 */ /* 0x000fe4000f8e02ff */
[----:B------:R-:W-:Y:S03]  /*4700*/  UISETP.GE.AND UP0, UPT, UR6, UR4, UPT ;  /* 0x000000040600728c */ /* 0x000fe6000bf06270 */
[----:B------:R-:W-:Y:S01]  /*4710*/  UMOV UR4, UR11 ;  /* 0x0000000b00047c82 */ /* 0x000fe20008000000 */
[----:B------:R-:W-:Y:S02]  /*4720*/  UISETP.GE.OR UP0, UPT, UR5, UR8, UP0 ;  /* 0x000000080500728c */ /* 0x000fe40008706670 */
[----:B------:R-:W-:Y:S02]  /*4730*/  USHF.R.U32.HI UR4, URZ, UR23, UR4 ;  /* 0x00000017ff047299 */ /* 0x000fe40008011604 */
[----:B------:R-:W-:Y:S02]  /*4740*/  UIMAD.WIDE.U32 UR8, UR5, UR22, URZ ;  /* 0x00000016050872a5 */ /* 0x000fe4000f8e00ff */
[----:B------:R-:W-:Y:S04]  /*4750*/  USEL UR10, UR6, UR4, !UP4 ;  /* 0x00000004060a7287 */ /* 0x000fe8000e000000 */
[----:B------:R-:W-:Y:S01]  /*4760*/  UIADD3 UR11, UPT, UPT, -UR10, URZ, URZ ;  /* 0x000000ff0a0b7290 */ /* 0x000fe2000fffe1ff */
[----:B------:R-:W-:Y:S02]  /*4770*/  @!UP0 UMOV UR4, UR9 ;  /* 0x0000000900048c82 */ /* 0x000fe40008000000 */
[----:B------:R-:W-:Y:S02]  /*4780*/  @!UP0 USHF.R.U32.HI UR4, URZ, UR23, UR4 ;  /* 0x00000017ff048299 */ /* 0x000fe40008011604 */
[----:B------:R-:W-:Y:S02]  /*4790*/  UIMAD UR8, UR45, UR11, UR6 ;  /* 0x0000000b2d0872a4 */ /* 0x000fe4000f8e0206 */
[----:B------:R-:W-:Y:S04]  /*47a0*/  @!UP0 USEL UR4, UR5, UR4, !UP4 ;  /* 0x0000000405048287 */ /* 0x000fe8000e000000 */
[----:B------:R-:W-:Y:S02]  /*47b0*/  @!UP0 UIMAD UR7, UR7, UR8, UR4 ;  /* 0x00000008070782a4 */ /* 0x000fe4000f8e0204 */
[----:B------:R-:W-:Y:S02]  /*47c0*/  @!UP0 UIADD3 UR9, UPT, UPT, UR10, -UR4, URZ ;  /* 0x800000040a098290 */ /* 0x000fe4000fffe0ff */
[----:B------:R-:W-:Y:S02]  /*47d0*/  UIADD3 UR8, UPT, UPT, -UR6, URZ, URZ ;  /* 0x000000ff06087290 */ /* 0x000fe4000fffe1ff */
[----:B------:R-:W-:Y:S02]  /*47e0*/  UIADD3 UR4, UPT, UPT, -UR5, URZ, URZ ;  /* 0x000000ff05047290 */ /* 0x000fe4000fffe1ff */
[----:B------:R-:W-:Y:S03]  /*47f0*/  @!UP0 UIMAD UR6, UR9, UR45, UR5 ;  /* 0x0000002d090682a4 */ /* 0x000fe6000f8e0205 */
[----:B------:R-:W-:Y:S01]  /*4800*/  @!UP0 UMOV UR5, UR7 ;  /* 0x0000000700058c82 */ /* 0x000fe20008000000 */
[----:B------:R-:W-:Y:S02]  /*4810*/  UIMAD UR7, UR15, UR4, UR14 ;  /* 0x000000040f0772a4 */ /* 0x000fe4000f8e020e */
[----:B------:R-:W-:Y:S02]  /*4820*/  UIMAD UR4, UR50, UR8, UR13 ;  /* 0x00000008320472a4 */ /* 0x000fe4000f8e020d */
[----:B------:R-:W-:Y:S02]  /*4830*/  UIMAD UR14, UR5, UR15, UR7 ;  /* 0x0000000f050e72a4 */ /* 0x000fe4000f8e0207 */
[----:B------:R-:W-:Y:S11]  /*4840*/  UIMAD UR13, UR6, UR50, UR4 ;  /* 0x00000032060d72a4 */ /* 0x000ff6000f8e0204 */
[----:B------:R-:W-:Y:S01]  /*4850*/  @!UPT UIADD3 URZ, UPT, UPT, URZ, URZ, URZ ;  /* 0x000000fffffff290 */ /* 0x000fe2000fffe0ff */
.L_x_75:
[----:B------:R-:W2:Y:S01]  /*4860*/  @!UP3 LDCU.128 UR8, c[0x0][0xb10] ;  /* 0x00016200ff08b7ac */ /* 0x000ea20008000c00 */
[----:B------:R-:W-:Y:S01]  /*4870*/  IMAD.MOV.U32 R10, RZ, RZ, 0x1 ;  /* 0x00000001ff0a7424 */ /* 0x000fe200078e00ff */
[C---:B----4-:R-:W-:Y:S02]  /*4880*/  ISETP.NE.U32.AND P1, PT, R4.reuse, RZ, PT ;  /* 0x000000ff0400720c */ /* 0x050fe40003f25070 */
[----:B------:R-:W-:Y:S02]  /*4890*/  ISETP.NE.U32.AND P0, PT, R4, RZ, PT ;  /* 0x000000ff0400720c */ /* 0x000fe40003f05070 */
[C---:B------:R-:W-:Y:S01]  /*48a0*/  ISETP.NE.AND.EX P1, PT, R5.reuse, RZ, PT, P1 ;  /* 0x000000ff0500720c */ /* 0x040fe20003f25310 */
[----:B------:R-:W3:Y:S01]  /*48b0*/  @!UP3 LDCU UR5, c[0x0][0xb0c] ;  /* 0x00016180ff05b7ac */ /* 0x000ee20008000800 */
[----:B------:R-:W-:Y:S02]  /*48c0*/  ISETP.NE.AND.EX P0, PT, R5, RZ, PT, P0 ;  /* 0x000000ff0500720c */ /* 0x000fe40003f05300 */
[----:B------:R-:W-:Y:S01]  /*48d0*/  SHF.L.U32 R10, R10, 0x1f, RZ ;  /* 0x0000001f0a0a7819 */ /* 0x000fe200000006ff */
[----:B------:R-:W-:Y:S02]  /*48e0*/  USHF.L.U32 UR43, UR16, 0x7, URZ ;  /* 0x00000007102b7899 */ /* 0x000fe400080006ff */
[----:B------:R-:W-:Y:S02]  /*48f0*/  USHF.L.U32 UR42, UR20, 0x7, URZ ;  /* 0x00000007142a7899 */ /* 0x000fe400080006ff */
[----:B--2---:R-:W-:Y:S07]  /*4900*/  UIMAD.WIDE.U32 UR6, UR14, UR8, URZ ;  /* 0x000000080e0672a5 */ /* 0x004fee000f8e00ff */
[----:B------:R-:W-:Y:S01]  /*4910*/  @!UP3 UMOV UR4, UR7 ;  /* 0x000000070004bc82 */ /* 0x000fe20008000000 */
[----:B---3--:R-:W-:Y:S02]  /*4920*/  @!UP3 UISETP.NE.AND UP0, UPT, UR5, 0x1, UPT ;  /* 0x000000010500b88c */ /* 0x008fe4000bf05270 */
[----:B------:R-:W-:Y:S02]  /*4930*/  @!UP3 USHF.R.U32.HI UR4, URZ, UR9, UR4 ;  /* 0x00000009ff04b299 */ /* 0x000fe40008011604 */
[----:B------:R-:W-:Y:S02]  /*4940*/  UIMAD.WIDE.U32 UR6, UR13, UR11, URZ ;  /* 0x0000000b0d0672a5 */ /* 0x000fe4000f8e00ff */
[----:B------:R-:W-:Y:S02]  /*4950*/  @!UP3 USEL UR8, UR14, UR4, !UP0 ;  /* 0x000000040e08b287 */ /* 0x000fe4000c000000 */
[----:B------:R-:W-:Y:S03]  /*4960*/  @!UP3 UISETP.NE.AND UP0, UPT, UR10, 0x1, UPT ;  /* 0x000000010a00b88c */ /* 0x000fe6000bf05270 */
[----:B------:R-:W-:Y:S02]  /*4970*/  @!UP3 UMOV UR6, UR7 ;  /* 0x000000070006bc82 */ /* 0x000fe40008000000 */
[----:B------:R-:W2:Y:S02]  /*4980*/  @!UP3 LDCU UR4, c[0x0][0xb20] ;  /* 0x00016400ff04b7ac */ /* 0x000ea40008000800 */
[----:B--2---:R-:W-:Y:S04]  /*4990*/  @!UP3 USHF.R.U32.HI UR6, URZ, UR4, UR6 ;  /* 0x00000004ff06b299 */ /* 0x004fe80008011606 */
[----:B------:R-:W-:Y:S04]  /*49a0*/  @!UP3 USEL UR6, UR13, UR6, !UP0 ;  /* 0x000000060d06b287 */ /* 0x000fe8000c000000 */
[----:B------:R-:W-:Y:S02]  /*49b0*/  @!UP3 UIADD3 UR4, UPT, UPT, -UR8, UR6, URZ ;  /* 0x000000060804b290 */ /* 0x000fe4000fffe1ff */
[----:B------:R-:W-:Y:S02]  /*49c0*/  @!UP3 UIADD3 UR6, UPT, UPT, UR8, -UR6, URZ ;  /* 0x800000060806b290 */ /* 0x000fe4000fffe0ff */
[----:B------:R-:W-:Y:S02]  /*49d0*/  @!UP3 UIMAD UR14, UR4, UR5, UR14 ;  /* 0x00000005040eb2a4 */ /* 0x000fe4000f8e020e */
[----:B------:R-:W-:Y:S01]  /*49e0*/  @!UP3 UIMAD UR13, UR6, UR10, UR13 ;  /* 0x0000000a060db2a4 */ /* 0x000fe2000f8e020d */
[----:B------:R-:W-:Y:S11]  /*49f0*/  BRA.U UP1, `(.L_x_76) ;  /* 0x0000000101107547 */ /* 0x000ff6000b800000 */
[----:B------:R-:W-:Y:S04]  /*4a00*/  MOV R6, UR53 ;  /* 0x0000003500067c02 */ /* 0x000fe80008000f00 */
[----:B------:R-:W-:Y:S04]  /*4a10*/  SHF.L.U32 R6, R6, 0x1f, RZ ;  /* 0x0000001f06067819 */ /* 0x000fe800000006ff */
[----:B------:R-:W2:Y:S02]  /*4a20*/  SYNCS.PHASECHK.TRANS64.TRYWAIT P2, [UR21+0x78], R6 ;  /* 0x00007806ff0075a7 */ /* 0x000ea40008041115 */
[----:B--2---:R-:W-:Y:S05]  /*4a30*/  @!P2 BRA `(.L_x_77) ;  /* 0x000000640030a947 */ /* 0x004fea0003800000 */
.L_x_76:
[----:B------:R-:W-:Y:S05]  /*4a40*/  @!P1 BRA `(.L_x_78) ;  /* 0x0000000000309947 */ /* 0x000fea0003800000 */
[----:B------:R-:W-:Y:S01]  /*4a50*/  ISETP.NE.U32.AND P1, PT, R2, RZ, PT ;  /* 0x000000ff0200720c */ /* 0x000fe20003f25070 */
[----:B------:R-:W2:Y:S01]  /*4a60*/  LDCU.64 UR4, c[0x0][0x358] ;  /* 0x00006b00ff0477ac */ /* 0x000ea20008000a00 */
[----:B------:R-:W-:Y:S02]  /*4a70*/  IMAD.MOV.U32 R26, RZ, RZ, 0x1 ;  /* 0x00000001ff1a7424 */ /* 0x000fe400078e00ff */
[----:B------:R-:W-:Y:S11]  /*4a80*/  ISETP.NE.AND.EX P1, PT, R3, RZ, PT, P1 ;  /* 0x000000ff0300720c */ /* 0x000ff60003f25310 */
[----:B------:R-:W-:Y:S02]  /*4a90*/  @!UPT UIADD3 URZ, UPT, UPT, URZ, URZ, URZ ;  /* 0x000000fffffff290 */ /* 0x000fe4000fffe0ff */
[----:B------:R-:W3:Y:S01]  /*4aa0*/  @P1 LDC.64 R8, c[0x0][0x888] ;  /* 0x00022200ff081b82 */ /* 0x000ee20000000a00 */
[----:B-1----:R-:W-:Y:S04]  /*4ab0*/  @P1 IMAD R0, R4, UR36, RZ ;  /* 0x0000002404001c24 */ /* 0x002fe8000f8e02ff */
[----:B---3--:R-:W-:Y:S04]  /*4ac0*/  @P1 IMAD.WIDE R8, R0, 0x4, R8 ;  /* 0x0000000400081825 */ /* 0x008fe800078e0208 */
[----:B------:R-:W-:Y:S01]  /*4ad0*/  HFMA2 R0, -RZ, RZ, 0, 5.9604644775390625e-08 ;  /* 0x00000001ff007431 */ /* 0x000fe200000001ff */
[----:B--2--5:R2:W5:Y:S04]  /*4ae0*/  @P1 LDG.E R27, desc[UR4][R8.64] ;  /* 0x00000004081b1981 */ /* 0x024568000c1e1900 */
[----:B------:R-:W-:Y:S01]  /*4af0*/  @!P1 PRMT R26, R0, 0x7610, R26 ;  /* 0x00007610001a9816 */ /* 0x000fe2000000001a */
[----:B--2---:R-:W3:Y:S06]  /*4b00*/  @!P1 LDC R27, c[0x0][0x880] ;  /* 0x00022000ff1b9b82 */ /* 0x004eec0000000800 */
.L_x_78:
[----:B---3-5:R-:W-:Y:S01]  /*4b10*/  @!P0 FSETP.EQ.AND P1, PT, R27, RZ, PT ;  /* 0x000000ff1b00820b */ /* 0x028fe20003f22000 */
[----:B------:R-:W-:Y:S01]  /*4b20*/  @!UPT UIADD3 URZ, UPT, UPT, URZ, URZ, URZ ;  /* 0x000000fffffff290 */ /* 0x000fe2000fffe0ff */
[----:B------:R-:W-:Y:S11]  /*4b30*/  @!P0 BRA `(.L_x_79) ;  /* 0x0000000000188947 */ /* 0x000ff60003800000 */
[----:B------:R-:W-:Y:S02]  /*4b40*/  LOP3.LUT P0, RZ, R26, 0xff, RZ, 0xc0, !PT ;  /* 0x000000ff1aff7812 */ /* 0x000fe4000780c0ff */
[----:B------:R-:W-:Y:S04]  /*4b50*/  ISETP.NE.U32.AND P1, PT, R2, RZ, PT ;  /* 0x000000ff0200720c */ /* 0x000fe80003f25070 */
[----:B------:R-:W-:Y:S04]  /*4b60*/  ISETP.NE.AND.EX P1, PT, R3, RZ, PT, P1 ;  /* 0x000000ff0300720c */ /* 0x000fe80003f25310 */
[----:B------:R-:W-:Y:S03]  /*4b70*/  PLOP3.LUT P1, PT, P1, PT, PT, 0x8, 0x80 ;  /* 0x000000000080781c */ /* 0x000fe60000f2e170 */
[----:B------:R-:W-:Y:S11]  /*4b80*/  @P0 FSETP.EQ.AND P1, PT, R27, RZ, PT ;  /* 0x000000ff1b00020b */ /* 0x000ff60003f22000 */
[----:B------:R-:W-:Y:S02]  /*4b90*/  @!UPT UIADD3 URZ, UPT, UPT, URZ, URZ, URZ ;  /* 0x000000fffffff290 */ /* 0x000fe4000fffe0ff */
.L_x_79:
[----:B------:R-:W2:Y:S01]  /*4ba0*/  SYNCS.PHASECHK.TRANS64.TRYWAIT P2, [UR21+0x50], R10 ;  /* 0x0000500aff0075a7 */ /* 0x000ea20008041115 */
[----:B------:R-:W-:Y:S04]  /*4bb0*/  ELECT P0, URZ, PT ;  /* 0x0000000000ff782f */ /* 0x000fe80003800000 */
[----:B------:R-:W-:Y:S11]  /*4bc0*/  PLOP3.LUT P1, PT, P1, P0, PT, 0xf2, 0x2f ;  /* 0x00000000002f781c */ /* 0x000ff60000f21e72 */
[----:B------:R-:W-:Y:S02]  /*4bd0*/  @!UPT UIADD3 URZ, UPT, UPT, URZ, URZ, URZ ;  /* 0x000000fffffff290 */ /* 0x000fe4000fffe0ff */
[----:B------:R-:W-:Y:S05]  /*4be0*/  @!P1 IADD3 R8, P0, PT, R16, 0x580, RZ ;  /* 0x0000058010089810 */ /* 0x000fea0007f1e0ff */
[----:B-1----:R-:W-:Y:S01]  /*4bf0*/  @!P1 IMAD.X R6, RZ, RZ, R17, P0 ;  /* 0x000000ffff069224 */ /* 0x002fe200000e0611 */
[----:B--2---:R-:W-:Y:S07]  /*4c00*/  @!P2 BRA `(.L_x_80) ;  /* 0x0000006000d4a947 */ /* 0x004fee0003800000 */
.L_x_201:
[----:B------:R-:W-:Y:S01]  /*4c10*/  @!P1 R2UR UR5, R8 ;  /* 0x00000000080592ca */ /* 0x000fe200000e0000 */
[----:B------:R-:W-:Y:S01]  /*4c20*/  VOTEU.ALL UP0, P1 ;  /* 0x0000000000ff7886 */ /* 0x000fe20000800000 */
[----:B------:R-:W-:Y:S01]  /*4c30*/  @!P1 R2UR UR4, R6 ;  /* 0x00000000060492ca */ /* 0x000fe200000e0000 */
[----:B-1----:R-:W-:Y:S01]  /*4c40*/  @!P1 IMAD.MOV.U32 R0, RZ, RZ, 0x2000 ;  /* 0x00002000ff009424 */ /* 0x002fe200078e00ff */
[----:B------:R-:W-:Y:S01]  /*4c50*/  UMOV UR8, 0x0 ;  /* 0x0000000000087882 */ /* 0x000fe20000000000 */
[----:B------:R-:W-:Y:S01]  /*4c60*/  UMOV UR9, 0x10000000 ;  /* 0x1000000000097882 */ /* 0x000fe20000000000 */
[----:B------:R-:W-:Y:S01]  /*4c70*/  @!UP0 UIADD3 UR40, UPT, UPT, UR21, 0x200, URZ ;  /* 0x0000020015288890 */ /* 0x000fe2000fffe0ff */
[----:B------:R-:W-:Y:S01]  /*4c80*/  VOTEU.ALL UP0, P1 ;  /* 0x0000000000ff7886 */ /* 0x000fe20000800000 */
[----:B------:R-:W-:Y:S01]  /*4c90*/  UMOV UR44, UR36 ;  /* 0x00000024002c7c82 */ /* 0x000fe20008000000 */
[----:B------:R-:W-:Y:S04]  /*4ca0*/  UPRMT UR6, UR52, 0x654, UR41 ;  /* 0x0000065434067896 */ /* 0x000fe80008000029 */
[----:B------:R-:W-:Y:S02]  /*4cb0*/  IMAD.U32 R8, RZ, RZ, UR5 ;  /* 0x00000005ff087e24 */ /* 0x000fe4000f8e00ff */
[----:B------:R-:W-:Y:S03]  /*4cc0*/  IMAD.U32 R9, RZ, RZ, UR4 ;  /* 0x00000004ff097e24 */ /* 0x000fe6000f8e00ff */
[----:B------:R-:W-:Y:S02]  /*4cd0*/  @!P1 R2UR UR4, R8 ;  /* 0x00000000080492ca */ /* 0x000fe400000e0000 */
[----:B------:R-:W-:Y:S02]  /*4ce0*/  @!P1 R2UR UR5, R9 ;  /* 0x00000000090592ca */ /* 0x000fe400000e0000 */
[----:B------:R-:W-:Y:S05]  /*4cf0*/  @!P1 IADD3 R8, P0, PT, R16, 0x580, RZ ;  /* 0x0000058010089810 */ /* 0x000fea0007f1e0ff */
[----:B------:R-:W-:Y:S06]  /*4d00*/  @!P1 IMAD.X R6, RZ, RZ, R17, P0 ;  /* 0x000000ffff069224 */ /* 0x000fec00000e0611 */
[----:B------:R1:W-:Y:S01]  /*4d10*/  @!UP0 UTMALDG.3D [UR40], [UR4], desc[UR8] ;  /* 0x00000828040085b4 */ /* 0x0003e20008011000 */
[----:B------:R1:W-:Y:S01]  /*4d20*/  @!P1 SYNCS.ARRIVE.TRANS64.RED.A0TR RZ, [UR21+0x30], R0 ;  /* 0x00003000ffff99a7 */ /* 0x0003e20008300415 */
[----:B------:R-:W-:Y:S01]  /*4d30*/  SYNCS.ARRIVE.TRANS64.RED.A1T0 RZ, [UR6], RZ ;  /* 0x000000ffffff79a7 */ /* 0x000fe20008100406 */
[----:B------:R-:W2:Y:S02]  /*4d40*/  SYNCS.PHASECHK.TRANS64.TRYWAIT P2, [UR21+0x58], R10 ;  /* 0x0000580aff0075a7 */ /* 0x000ea40008041115 */
[----:B-12---:R-:W-:Y:S05]  /*4d50*/  @!P2 BRA `(.L_x_81) ;  /* 0x000000600098a947 */ /* 0x006fea0003800000 */
.L_x_203:
[----:B------:R-:W-:Y:S01]  /*4d60*/  @!P1 R2UR UR5, R8 ;  /* 0x00000000080592ca */ /* 0x000fe200000e0000 */
[----:B------:R-:W-:Y:S01]  /*4d70*/  VOTEU.ALL UP0, P1 ;  /* 0x0000000000ff7886 */ /* 0x000fe20000800000 */
[----:B------:R-:W-:Y:S01]  /*4d80*/  @!P1 R2UR UR4, R6 ;  /* 0x00000000060492ca */ /* 0x000fe200000e0000 */
[----:B-1----:R-:W-:Y:S01]  /*4d90*/  @!P1 IMAD.MOV.U32 R0, RZ, RZ, 0x2000 ;  /* 0x00002000ff009424 */ /* 0x002fe200078e00ff */
[----:B------:R-:W-:Y:S01]  /*4da0*/  UMOV UR8, 0x0 ;  /* 0x0000000000087882 */ /* 0x000fe20000000000 */
[----:B------:R-:W-:Y:S01]  /*4db0*/  UMOV UR9, 0x10000000 ;  /* 0x1000000000097882 */ /* 0x000fe20000000000 */
[----:B------:R-:W-:Y:S02]  /*4dc0*/  @!UP0 UIADD3 UR34, UPT, UPT, UR42, 0x10, URZ ;  /* 0x000000102a228890 */ /* 0x000fe4000fffe0ff */
[----:B------:R-:W-:Y:S01]  /*4dd0*/  @!UP0 UIADD3 UR32, UPT, UPT, UR21, 0x2200, URZ ;  /* 0x0000220015208890 */ /* 0x000fe2000fffe0ff */
[----:B------:R-:W-:Y:S01]  /*4de0*/  VOTEU.ALL UP0, P1 ;  /* 0x0000000000ff7886 */ /* 0x000fe20000800000 */
[----:B------:R-:W-:Y:S01]  /*4df0*/  UMOV UR35, UR43 ;  /* 0x0000002b00237c82 */ /* 0x000fe20008000000 */
[----:B------:R-:W-:Y:S02]  /*4e00*/  UPRMT UR7, UR52, 0x654, UR33 ;  /* 0x0000065434077896 */ /* 0x000fe40008000021 */
        /* <DEDUP_REMOVED lines=11> */
.L_x_205:
        /* <DEDUP_REMOVED lines=10> */
[----:B------:R-:W-:Y:S02]  /*4f60*/  UMOV UR28, UR36 ;  /* 0x00000024001c7c82 */ /* 0x000fe40008000000 */
[----:B------:R-:W-:Y:S01]  /*4f70*/  IMAD.U32 R8, RZ, RZ, UR5 ;  /* 0x00000005ff087e24 */ /* 0x000fe2000f8e00ff */
[----:B------:R-:W-:Y:S01]  /*4f80*/  UPRMT UR29, UR52, 0x654, UR25 ;  /* 0x00000654341d7896 */ /* 0x000fe20008000019 */
        /* <DEDUP_REMOVED lines=10> */
.L_x_207:
        /* <DEDUP_REMOVED lines=16> */
[----:B------:R-:W-:Y:S02]  /*5130*/  SHF.L.U32 R9, RZ, 0x1f, RZ ;  /* 0x0000001fff097819 */ /* 0x000fe400000006ff */
[----:B------:R-:W-:Y:S05]  /*5140*/  @!P1 IADD3 R8, P0, PT, R16, 0x580, RZ ;  /* 0x0000058010089810 */ /* 0x000fea0007f1e0ff */
[----:B------:R-:W-:Y:S04]  /*5150*/  @!P1 IMAD.X R6, RZ, RZ, R17, P0 ;  /* 0x000000ffff069224 */ /* 0x000fe800000e0611 */
[----:B------:R1:W-:Y:S01]  /*5160*/  @!UP0 UTMALDG.3D [UR16], [UR4], desc[UR8] ;  /* 0x00000810040085b4 */ /* 0x0003e20008011000 */
[----:B------:R1:W-:Y:S01]  /*5170*/  @!P1 SYNCS.ARRIVE.TRANS64.RED.A0TR RZ, [UR21+0x48], R0 ;  /* 0x00004800ffff99a7 */ /* 0x0003e20008300415 */
[----:B------:R-:W-:Y:S01]  /*5180*/  SYNCS.ARRIVE.TRANS64.RED.A1T0 RZ, [UR24], RZ ;  /* 0x000000ffffff79a7 */ /* 0x000fe20008100418 */
[----:B------:R-:W2:Y:S02]  /*5190*/  SYNCS.PHASECHK.TRANS64.TRYWAIT P2, [UR21+0x50], R9 ;  /* 0x00005009ff0075a7 */ /* 0x000ea40008041115 */
[----:B-12---:R-:W-:Y:S05]  /*51a0*/  @!P2 BRA `(.L_x_84) ;  /* 0x0000005c00cca947 */ /* 0x006fea0003800000 */
.L_x_209:
[----:B------:R-:W-:Y:S01]  /*51b0*/  @!P1 R2UR UR5, R8 ;  /* 0x00000000080592ca */ /* 0x000fe200000e0000 */
[----:B------:R-:W-:Y:S01]  /*51c0*/  VOTEU.ALL UP0, P1 ;  /* 0x0000000000ff7886 */ /* 0x000fe20000800000 */
[----:B------:R-:W-:Y:S01]  /*51d0*/  @!P1 R2UR UR4, R6 ;  /* 0x00000000060492ca */ /* 0x000fe200000e0000 */
[----:B-1----:R-:W-:Y:S01]  /*51e0*/  @!P1 IMAD.MOV.U32 R0, RZ, RZ, 0x2000 ;  /* 0x00002000ff009424 */ /* 0x002fe200078e00ff */
[----:B------:R-:W-:Y:S01]  /*51f0*/  UMOV UR18, 0x0 ;  /* 0x0000000000127882 */ /* 0x000fe20000000000 */
[----:B------:R-:W-:Y:S01]  /*5200*/  UMOV UR19, 0x10000000 ;  /* 0x1000000000137882 */ /* 0x000fe20000000000 */
[----:B------:R-:W-:Y:S01]  /*5210*/  @!UP0 UIADD3 UR10, UPT, UPT, UR42, 0x40, URZ ;  /* 0x000000402a0a8890 */ /* 0x000fe2000fffe0ff */
[----:B------:R-:W-:Y:S01]  /*5220*/  @!P1 IADD3 R8, P0, PT, R16, 0x580, RZ ;  /* 0x0000058010089810 */ /* 0x000fe20007f1e0ff */
[----:B------:R-:W-:Y:S01]  /*5230*/  @!UP0 UIADD3 UR8, UPT, UPT, UR21, 0x200, URZ ;  /* 0x0000020015088890 */ /* 0x000fe2000fffe0ff */
[----:B------:R-:W-:Y:S01]  /*5240*/  VOTEU.ALL UP0, P1 ;  /* 0x0000000000ff7886 */ /* 0x000fe20000800000 */
[----:B------:R-:W-:Y:S01]  /*5250*/  UMOV UR9, UR41 ;  /* 0x0000002900097c82 */ /* 0x000fe20008000000 */
[----:B------:R-:W-:Y:S02]  /*5260*/  UMOV UR11, UR43 ;  /* 0x0000002b000b7c82 */ /* 0x000fe40008000000 */
[----:B------:R-:W-:Y:S01]  /*5270*/  IMAD.U32 R18, RZ, RZ, UR5 ;  /* 0x00000005ff127e24 */ /* 0x000fe2000f8e00ff */
[----:B------:R-:W-:Y:S01]  /*5280*/  UMOV UR12, UR36 ;  /* 0x00000024000c7c82 */ /* 0x000fe20008000000 */
[----:B------:R-:W-:Y:S02]  /*5290*/  IMAD.U32 R19, RZ, RZ, UR4 ;  /* 0x00000004ff137e24 */ /* 0x000fe4000f8e00ff */
[----:B------:R-:W-:Y:S01]  /*52a0*/  @!P1 IMAD.X R6, RZ, RZ, R17, P0 ;  /* 0x000000ffff069224 */ /* 0x000fe200000e0611 */
[----:B------:R-:W-:Y:S02]  /*52b0*/  @!P1 R2UR UR4, R18 ;  /* 0x00000000120492ca */ /* 0x000fe400000e0000 */
[----:B------:R-:W-:Y:S11]  /*52c0*/  @!P1 R2UR UR5, R19 ;  /* 0x00000000130592ca */ /* 0x000ff600000e0000 */
[----:B------:R-:W-:Y:S02]  /*52d0*/  @!UPT UIADD3 URZ, UPT, UPT, URZ, URZ, URZ ;  /* 0x000000fffffff290 */ /* 0x000fe4000fffe0ff */
[----:B------:R1:W-:Y:S01]  /*52e0*/  @!UP0 UTMALDG.3D [UR8], [UR4], desc[UR18] ;  /* 0x00001208040085b4 */ /* 0x0003e20008011000 */
[----:B------:R1:W-:Y:S01]  /*52f0*/  @!P1 SYNCS.ARRIVE.TRANS64.RED.A0TR RZ, [UR21+0x30], R0 ;  /* 0x00003000ffff99a7 */ /* 0x0003e20008300415 */
[----:B------:R-:W-:Y:S01]  /*5300*/  SYNCS.ARRIVE.TRANS64.RED.A1T0 RZ, [UR6], RZ ;  /* 0x000000ffffff79a7 */ /* 0x000fe20008100406 */
[----:B------:R-:W2:Y:S02]  /*5310*/  SYNCS.PHASECHK.TRANS64.TRYWAIT P2, [UR21+0x58], R9 ;  /* 0x00005809ff0075a7 */ /* 0x000ea40008041115 */
[----:B-12---:R-:W-:Y:S05]  /*5320*/  @!P2 BRA `(.L_x_85) ;  /* 0x0000005c0084a947 */ /* 0x006fea0003800000 */
.L_x_211:
        /* <DEDUP_REMOVED lines=24> */
.L_x_213:
[----:B------:R-:W-:Y:S01]  /*54b0*/  @!P1 R2UR UR5, R8 ;  /* 0x00000000080592ca */ /* 0x000fe200000e0000 */
[----:B------:R-:W-:Y:S01]  /*54c0*/  VOTEU.ALL UP0, P1 ;  /* 0x0000000000ff7886 */ /* 0x000fe20000800000 */
[----:B------:R-:W-:Y:S01]  /*54d0*/  @!P1 R2UR UR4, R6 ;  /* 0x00000000060492ca */ /* 0x000fe200000e0000 */
[----:B-1----:R-:W-:Y:S01]  /*54e0*/  @!P1 IMAD.MOV.U32 R0, RZ, RZ, 0x2000 ;  /* 0x00002000ff009424 */ /* 0x002fe200078e00ff */
[----:B------:R-:W-:Y:S01]  /*54f0*/  UMOV UR6, 0x0 ;  /* 0x0000000000067882 */ /* 0x000fe20000000000 */
[----:B------:R-:W-:Y:S01]  /*5500*/  UMOV UR7, 0x10000000 ;  /* 0x1000000000077882 */ /* 0x000fe20000000000 */
[----:B------:R-:W-:Y:S01]  /*5510*/  @!UP0 UIADD3 UR10, UPT, UPT, UR42, 0x60, URZ ;  /* 0x000000602a0a8890 */ /* 0x000fe2000fffe0ff */
[----:B------:R-:W-:Y:S01]  /*5520*/  VIADD R14, R14, 0x1 ;  /* 0x000000010e0e7836 */ /* 0x000fe20000000000 */
[----:B------:R-:W-:Y:S01]  /*5530*/  @!UP0 UIADD3 UR8, UPT, UPT, UR21, 0x4200, URZ ;  /* 0x0000420015088890 */ /* 0x000fe2000fffe0ff */
[----:B------:R-:W-:Y:S01]  /*5540*/  VOTEU.ALL UP0, P1 ;  /* 0x0000000000ff7886 */ /* 0x000fe20000800000 */
[----:B------:R-:W-:Y:S01]  /*5550*/  UMOV UR9, UR25 ;  /* 0x0000001900097c82 */ /* 0x000fe20008000000 */
[----:B------:R-:W-:Y:S02]  /*5560*/  UMOV UR11, UR43 ;  /* 0x0000002b000b7c82 */ /* 0x000fe40008000000 */
[----:B------:R-:W-:Y:S01]  /*5570*/  IMAD.U32 R18, RZ, RZ, UR5 ;  /* 0x00000005ff127e24 */ /* 0x000fe2000f8e00ff */
[----:B------:R-:W-:Y:S01]  /*5580*/  UMOV UR12, UR36 ;  /* 0x00000024000c7c82 */ /* 0x000fe20008000000 */
[----:B------:R-:W-:Y:S03]  /*5590*/  IMAD.U32 R19, RZ, RZ, UR4 ;  /* 0x00000004ff137e24 */ /* 0x000fe6000f8e00ff */
        /* <DEDUP_REMOVED lines=8> */
.L_x_215:
[----:B------:R-:W-:Y:S01]  /*5620*/  @!P1 IADD3 R6, P0, PT, R16, 0x580, RZ ;  /* 0x0000058010069810 */ /* 0x000fe20007f1e0ff */
[----:B------:R-:W-:Y:S01]  /*5630*/  VOTEU.ALL UP0, P1 ;  /* 0x0000000000ff7886 */ /* 0x000fe20000800000 */
[----:B------:R-:W-:Y:S01]  /*5640*/  UMOV UR6, 0x0 ;  /* 0x0000000000067882 */ /* 0x000fe20000000000 */
[----:B------:R-:W-:Y:S01]  /*5650*/  UMOV UR7, 0x10000000 ;  /* 0x1000000000077882 */ /* 0x000fe20000000000 */
[----:B------:R-:W-:Y:S01]  /*5660*/  @!P1 R2UR UR5, R6 ;  /* 0x00000000060592ca */ /* 0x000fe200000e0000 */
[----:B-1----:R-:W-:Y:S01]  /*5670*/  @!P1 IMAD.X R0, RZ, RZ, R17, P0 ;  /* 0x000000ffff009224 */ /* 0x002fe200000e0611 */
[----:B------:R-:W-:Y:S01]  /*5680*/  @!UP0 UIADD3 UR10, UPT, UPT, UR42, 0x70, URZ ;  /* 0x000000702a0a8890 */ /* 0x000fe2000fffe0ff */
[----:B------:R-:W-:Y:S01]  /*5690*/  R2UR UR18, R53 ;  /* 0x00000000351272ca */ /* 0x000fe200000e0000 */
[----:B------:R-:W-:Y:S01]  /*56a0*/  @!UP0 UIADD3 UR8, UPT, UPT, UR21, 0x6200, URZ ;  /* 0x0000620015088890 */ /* 0x000fe2000fffe0ff */
[----:B------:R-:W-:Y:S01]  /*56b0*/  R2UR UR16, R54 ;  /* 0x00000000361072ca */ /* 0x000fe200000e0000 */
[----:B------:R-:W-:Y:S01]  /*56c0*/  VOTEU.ALL UP0, P1 ;  /* 0x0000000000ff7886 */ /* 0x000fe20000800000 */
[----:B------:R-:W-:Y:S01]  /*56d0*/  @!P1 R2UR UR4, R0 ;  /* 0x00000000000492ca */ /* 0x000fe200000e0000 */
[----:B------:R-:W-:Y:S01]  /*56e0*/  UMOV UR9, UR17 ;  /* 0x0000001100097c82 */ /* 0x000fe20008000000 */
[----:B------:R-:W-:Y:S01]  /*56f0*/  UMOV UR11, UR43 ;  /* 0x0000002b000b7c82 */ /* 0x000fe20008000000 */
[----:B------:R-:W-:Y:S01]  /*5700*/  UMOV UR12, UR36 ;  /* 0x00000024000c7c82 */ /* 0x000fe20008000000 */
[C---:B------:R-:W-:Y:S01]  /*5710*/  ISETP.NE.AND P0, PT, R14.reuse, 0x2, PT ;  /* 0x000000020e00780c */ /* 0x040fe20003f05270 */
[----:B------:R-:W-:Y:S01]  /*5720*/  UPLOP3.LUT UP1, UPT, UPT, UPT, UPT, 0x80, 0x8 ;  /* 0x000000000008789c */ /* 0x000fe20003f2f070 */
[----:B------:R-:W-:Y:S01]  /*5730*/  IMAD.U32 R8, RZ, RZ, UR5 ;  /* 0x00000005ff087e24 */ /* 0x000fe2000f8e00ff */
[----:B------:R-:W-:Y:S01]  /*5740*/  UMOV UR36, UR30 ;  /* 0x0000001e00247c82 */ /* 0x000fe20008000000 */
[----:B------:R-:W-:Y:S01]  /*5750*/  SEL R0, RZ, 0x1, P0 ;  /* 0x00000001ff007807 */ /* 0x000fe20000000000 */
[----:B------:R-:W-:Y:S01]  /*5760*/  UIADD3 UR20, UPT, UPT, UR13, UR18, URZ ;  /* 0x000000120d147290 */ /* 0x000fe2000fffe0ff */
[----:B------:R-:W-:Y:S01]  /*5770*/  SEL R14, R14, RZ, P0 ;  /* 0x000000ff0e0e7207 */ /* 0x000fe20000000000 */
[----:B------:R-:W-:Y:S01]  /*5780*/  UIADD3 UR16, UPT, UPT, UR14, UR16, URZ ;  /* 0x000000100e107290 */ /* 0x000fe2000fffe0ff */
[----:B------:R-:W-:Y:S01]  /*5790*/  LOP3.LUT R13, R13, R0, RZ, 0x3c, !PT ;  /* 0x000000000d0d7212 */ /* 0x000fe200078e3cff */
[----:B------:R-:W-:Y:S01]  /*57a0*/  IMAD.U32 R9, RZ, RZ, UR4 ;  /* 0x00000004ff097e24 */ /* 0x000fe2000f8e00ff */
[----:B------:R-:W-:Y:S04]  /*57b0*/  @!P1 R2UR UR4, R8 ;  /* 0x00000000080492ca */ /* 0x000fe800000e0000 */
[----:B------:R-:W-:Y:S11]  /*57c0*/  @!P1 R2UR UR5, R9 ;  /* 0x00000000090592ca */ /* 0x000ff600000e0000 */
[----:B------:R-:W-:Y:S02]  /*57d0*/  @!UPT UIADD3 URZ, UPT, UPT, URZ, URZ, URZ ;  /* 0x000000fffffff290 */ /* 0x000fe4000fffe0ff */
[----:B------:R2:W-:Y:S01]  /*57e0*/  @!UP0 UTMALDG.3D [UR8], [UR4], desc[UR6] ;  /* 0x00000608040085b4 */ /* 0x0005e20008011000 */
[----:B------:R2:W-:Y:S01]  /*57f0*/  @!P1 SYNCS.ARRIVE.TRANS64.RED.A0TR RZ, [UR21+0x48], R7 ;  /* 0x00004807ffff99a7 */ /* 0x0005e20008300415 */
[----:B------:R-:W-:Y:S01]  /*5800*/  SYNCS.ARRIVE.TRANS64.RED.A1T0 RZ, [UR24], RZ ;  /* 0x000000ffffff79a7 */ /* 0x000fe20008100418 */
[----:B------:R-:W-:Y:S05]  /*5810*/  BRA.U UP2, `(.L_x_88) ;  /* 0xffffffe902f07547 */ /* 0x000fea000b83ffff */
[----:B------:R-:W1:Y:S02]  /*5820*/  SYNCS.PHASECHK.TRANS64.TRYWAIT P0, [UR21+0x50], R10 ;  /* 0x0000500aff0075a7 */ /* 0x000e640008001115 */
[----:B-1----:R-:W-:Y:S05]  /*5830*/  @!P0 BRA `(.L_x_89) ;  /* 0x0000005800888947 */ /* 0x002fea0003800000 */
.L_x_217:
[----:B------:R-:W3:Y:S02]  /*5840*/  SYNCS.PHASECHK.TRANS64.TRYWAIT P0, [UR21+0x58], R10 ;  /* 0x0000580aff0075a7 */ /* 0x000ee40008001115 */
[----:B---3--:R-:W-:Y:S05]  /*5850*/  @!P0 BRA `(.L_x_90) ;  /* 0x0000005800988947 */ /* 0x008fea0003800000 */
.L_x_219:
[----:B------:R-:W3:Y:S01]  /*5860*/  SYNCS.PHASECHK.TRANS64.TRYWAIT P0, [UR21+0x60], R10 ;  /* 0x0000600aff0075a7 */ /* 0x000ee20008001115 */
[----:B-1----:R-:W-:Y:S01]  /*5870*/  HFMA2 R0, -RZ, RZ, 0, 5.9604644775390625e-08 ;  /* 0x00000001ff007431 */ /* 0x002fe200000001ff */
[----:B---3--:R-:W-:Y:S06]  /*5880*/  @!P0 BRA `(.L_x_91) ;  /* 0x0000005800a48947 */ /* 0x008fec0003800000 */
.L_x_221:
[----:B-1----:R-:W-:Y:S02]  /*5890*/  MOV R2, UR21 ;  /* 0x0000001500027c02 */ /* 0x002fe40008000f00 */
[----:B------:R-:W-:-:S07]  /*58a0*/  SHF.L.U32 R0, R0, 0x1f, RZ ;  /* 0x0000001f00007819 */ /* 0x000fce00000006ff */
.L_x_92:
[----:B-1----:R1:W3:Y:S02]  /*58b0*/  SYNCS.PHASECHK.TRANS64.TRYWAIT P0, [R2+URZ+0x68], R0 ;  /* 0x00006800020075a7 */ /* 0x0022e400080011ff */
[----:B---3--:R-:W-:Y:S05]  /*58c0*/  @!P0 NANOSLEEP.SYNCS 0x989680 ;  /* 0x009896800000895d */ /* 0x008fea0003900000 */
[----:B------:R-:W3:Y:S02]  /*58d0*/  @!P0 SYNCS.PHASECHK.TRANS64 P0, [R2+URZ+0x68], R0 ;  /* 0x00006800020085a7 */ /* 0x000ee400080010ff */
[----:B--23--:R-:W-:Y:S05]  /*58e0*/  @P0 EXIT ;  /* 0x000000000000094d */ /* 0x00cfea0003800000 */
[----:B------:R-:W-:Y:S05]  /*58f0*/  BRA `(.L_x_92) ;  /* 0xfffffffc00ec7947 */ /* 0x000fea000383ffff */
.L_x_73:
[----:B------:R-:W-:-:S06]  /*5900*/  UISETP.GE.AND UP0, UPT, UR17, 0x4, UPT ;  /* 0x000000041100788c */ /* 0x000fcc000bf06270 */
[----:B------:R-:W-:-:S13]  /*5910*/  PLOP3.LUT P0, PT, PT, PT, UP0, 0x80, 0x8 ;  /* 0x000000000008781c */ /* 0x000fda0003f0f008 */
[----:B------:R-:W-:Y:S05]  /*5920*/  @!P0 EXIT ;  /* 0x000000000000894d */ /* 0x000fea0003800000 */
[----:B------:R-:W-:Y:S01]  /*5930*/  BAR.SYNC.DEFER_BLOCKING 0x6, 0xa0 ;  /* 0x0182800000007b1d */ /* 0x000fe20000010000 */
[C---:B------:R-:W-:Y:S01]  /*5940*/  IMAD.SHL.U32 R2, R65.reuse, 0x10, RZ ;  /* 0x0000001041027824 */ /* 0x040fe200078e00ff */
[C---:B------:R-:W-:Y:S01]  /*5950*/  LOP3.LUT R66, R65.reuse, 0x60, RZ, 0xc0, !PT ;  /* 0x0000006041427812 */ /* 0x040fe200078ec0ff */
[C---:B------:R-:W-:Y:S01]  /*5960*/  IMAD.SHL.U32 R64, R65.reuse, 0x2, RZ ;  /* 0x0000000241407824 */ /* 0x040fe200078e00ff */
[C---:B------:R-:W-:Y:S01]  /*5970*/  LOP3.LUT R63, R65.reuse, 0x2, RZ, 0xc0, !PT ;  /* 0x00000002413f7812 */ /* 0x040fe200078ec0ff */
[C---:B------:R-:W-:Y:S01]  /*5980*/  IMAD.U32 R23, R65.reuse, 0x10000, RZ ;  /* 0x0001000041177824 */ /* 0x040fe200078e00ff */
[----:B------:R-:W-:Y:S02]  /*5990*/  UMOV UR43, 0x400 ;  /* 0x00000400002b7882 */ /* 0x000fe40000000000 */
[----:B------:R-:W1:Y:S01]  /*59a0*/  LDC.64 R50, c[0x0][0x8b0] ;  /* 0x00022c00ff327b82 */ /* 0x000e620000000a00 */
[----:B------:R-:W-:Y:S01]  /*59b0*/  ULEA UR43, UR52, UR43, 0x18 ;  /* 0x0000002b342b7291 */ /* 0x000fe2000f8ec0ff */
[----:B------:R-:W-:Y:S01]  /*59c0*/  LOP3.LUT R3, R2, 0x60, RZ, 0xc0, !PT ;  /* 0x0000006002037812 */ /* 0x000fe200078ec0ff */
[----:B------:R-:W2:Y:S01]  /*59d0*/  LDCU.64 UR6, c[0x0][0x890] ;  /* 0x00011200ff0677ac */ /* 0x000ea20008000a00 */
[----:B------:R-:W-:Y:S01]  /*59e0*/  LOP3.LUT R65, R65, 0x4, RZ, 0xc0, !PT ;  /* 0x0000000441417812 */ /* 0x000fe200078ec0ff */
[----:B------:R-:W-:Y:S01]  /*59f0*/  IMAD.MOV.U32 R22, RZ, RZ, RZ ;  /* 0x000000ffff167224 */ /* 0x000fe200078e00ff */
[----:B------:R-:W-:Y:S01]  /*5a00*/  LOP3.LUT R64, R3, 0xc, R64, 0xf8, !PT ;  /* 0x0000000c03407812 */ /* 0x000fe200078ef840 */
[----:B------:R-:W-:Y:S01]  /*5a10*/  UIADD3 UR4, UPT, UPT, UR43, 0x200, URZ ;  /* 0x000002002b047890 */ /* 0x000fe2000fffe0ff */
[----:B------:R-:W3:Y:S01]  /*5a20*/  LDC.64 R48, c[0x0][0x8a8] ;  /* 0x00022a00ff307b82 */ /* 0x000ee20000000a00 */
[----:B------:R-:W-:-:S02]  /*5a30*/  LOP3.LUT R23, R23, 0x600000, RZ, 0xc0, !PT ;  /* 0x0060000017177812 */ /* 0x000fc400078ec0ff */
[----:B------:R-:W-:Y:S02]  /*5a40*/  CS2R R60, SRZ ;  /* 0x00000000003c7805 */ /* 0x000fe4000001ff00 */
[----:B------:R-:W-:Y:S01]  /*5a50*/  LOP3.LUT R64, R64, 0x790, R2, 0xf8, !PT ;  /* 0x0000079040407812 */ /* 0x000fe200078ef802 */
[----:B------:R-:W4:Y:S01]  /*5a60*/  LDCU UR63, c[0x0][0x370] ;  /* 0x00006e00ff3f77ac */ /* 0x000f220008000800 */
[----:B------:R-:W-:Y:S02]  /*5a70*/  MOV R56, UR4 ;  /* 0x0000000400387c02 */ /* 0x000fe40008000f00 */
[----:B------:R-:W-:Y:S01]  /*5a80*/  MOV R58, RZ ;  /* 0x000000ff003a7202 */ /* 0x000fe20000000f00 */
[----:B------:R-:W1:Y:S01]  /*5a90*/  LDCU.64 UR54, c[0x0][0x348] ;  /* 0x00006900ff3677ac */ /* 0x000e620008000a00 */
[----:B------:R-:W4:Y:S01]  /*5aa0*/  LDS R0, [UR43+0x130] ;  /* 0x0001302bff007984 */ /* 0x000f220008000800 */
[----:B------:R-:W-:Y:S01]  /*5ab0*/  IMAD R64, R64, 0x4, R56 ;  /* 0x0000000440407824 */ /* 0x000fe200078e0238 */
[----:B------:R-:W1:Y:S01]  /*5ac0*/  LDCU UR42, c[0x0][0xb0c] ;  /* 0x00016180ff2a77ac */ /* 0x000e620008000800 */
[----:B--2---:R-:W-:-:S02]  /*5ad0*/  IMAD.U32 R68, RZ, RZ, UR6 ;  /* 0x00000006ff447e24 */ /* 0x004fc4000f8e00ff */
[----:B------:R-:W-:Y:S01]  /*5ae0*/  IMAD.U32 R67, RZ, RZ, UR7 ;  /* 0x00000007ff437e24 */ /* 0x000fe2000f8e00ff */
[----:B------:R-:W2:Y:S01]  /*5af0*/  LDCU UR39, c[0x0][0xb30] ;  /* 0x00016600ff2777ac */ /* 0x000ea20008000800 */
[--C-:B------:R-:W-:Y:S02]  /*5b00*/  IMAD R63, R63, -0x10, R64.reuse ;  /* 0xfffffff03f3f7824 */ /* 0x100fe400078e0240 */
[----:B------:R-:W-:Y:S01]  /*5b10*/  IMAD R62, R65, -0x10, R64 ;  /* 0xfffffff0413e7824 */ /* 0x000fe200078e0240 */
[----:B------:R-:W1:Y:S01]  /*5b20*/  LDCU.64 UR60, c[0x0][0x888] ;  /* 0x00011100ff3c77ac */ /* 0x000e620008000a00 */
[----:B------:R-:W1:Y:S01]  /*5b30*/  LDCU.64 UR40, c[0x0][0xb28] ;  /* 0x00016500ff2877ac */ /* 0x000e620008000a00 */
[----:B------:R-:W1:Y:S01]  /*5b40*/  LDCU.128 UR56, c[0x0][0xb10] ;  /* 0x00016200ff3877ac */ /* 0x000e620008000c00 */
[----:B------:R-:W1:Y:S01]  /*5b50*/  LDCU UR62, c[0x0][0x374] ;  /* 0x00006e80ff3e77ac */ /* 0x000e620008000800 */
[----:B------:R-:W-:Y:S01]  /*5b60*/  UMOV UR53, URZ ;  /* 0x000000ff00357c82 */ /* 0x000fe20008000000 */
[----:B------:R-:W-:Y:S01]  /*5b70*/  UMOV UR47, URZ ;  /* 0x000000ff002f7c82 */ /* 0x000fe20008000000 */
[----:B-1234-:R-:W-:-:S07]  /*5b80*/  IADD3 R23, PT, PT, R0, R23, RZ ;  /* 0x0000001700177210 */ /* 0x01efce0007ffe0ff */
.L_x_168:
[----:B------:R-:W-:Y:S02]  /*5b90*/  LEA R0, R58, UR43, 0x3 ;  /* 0x0000002b3a007c11 */ /* 0x000fe4000f8e18ff */
[----:B------:R-:W-:Y:S02]  /*5ba0*/  SHF.L.U32 R2, R60, 0x1f, RZ ;  /* 0x0000001f3c027819 */ /* 0x000fe400000006ff */
[----:B-1----:R-:W-:Y:S02]  /*5bb0*/  LEA R4, R58, UR43, 0x4 ;  /* 0x0000002b3a047c11 */ /* 0x002fe4000f8e20ff */
[----:B------:R-:W1:Y:S02]  /*5bc0*/  SYNCS.PHASECHK.TRANS64.TRYWAIT P0, [R0+URZ+0x80], R2 ;  /* 0x00008002000075a7 */ /* 0x000e6400080011ff */
[----:B-1-3--:R-:W-:Y:S05]  /*5bd0*/  @!P0 BRA `(.L_x_93) ;  /* 0x0000005400e88947 */ /* 0x00afea0003800000 */
.L_x_222:
[----:B------:R-:W-:Y:S01]  /*5be0*/  R2UR UR7, R69 ;  /* 0x00000000450772ca */ /* 0x000fe200000e0000 */
[----:B------:R-:W2:Y:S01]  /*5bf0*/  LDS.128 R4, [R4+0x110] ;  /* 0x0001100004047984 */ /* 0x000ea20000000c00 */
[----:B-1----:R-:W-:Y:S01]  /*5c00*/  VIADD R0, R0, 0x90 ;  /* 0x0000009000007836 */ /* 0x002fe20000000000 */
[----:B------:R-:W-:Y:S04]  /*5c10*/  UISETP.GE.AND UP0, UPT, UR45, 0x1, UPT ;  /* 0x000000012d00788c */ /* 0x000fe8000bf06270 */
[----:B------:R-:W-:Y:S01]  /*5c20*/  PRMT R0, RZ, 0x654, R0 ;  /* 0x00000654ff007816 */ /* 0x000fe20000000000 */
[----:B------:R-:W-:Y:S01]  /*5c30*/  @!PT LDS RZ, [RZ] ;  /* 0x00000000fffff984 */ /* 0x000fe20000000800 */
[----:B------:R-:W-:Y:S01]  /*5c40*/  @!PT LDS RZ, [RZ] ;  /* 0x00000000fffff984 */ /* 0x000fe20000000800 */
[----:B------:R-:W-:Y:S01]  /*5c50*/  @!PT LDS RZ, [RZ] ;  /* 0x00000000fffff984 */ /* 0x000fe20000000800 */
[----:B------:R-:W-:Y:S01]  /*5c60*/  @!PT LDS RZ, [RZ] ;  /* 0x00000000fffff984 */ /* 0x000fe20000000800 */
[----:B------:R1:W-:Y:S06]  /*5c70*/  MEMBAR.ALL.CTA ;  /* 0x0000000000007992 */ /* 0x0003ec0000008000 */
[----:B-1----:R-:W1:Y:S02]  /*5c80*/  FENCE.VIEW.ASYNC.S ;  /* 0x00000000000073c6 */ /* 0x002e640000000000 */
[----:B-1----:R1:W-:Y:S01]  /*5c90*/  SYNCS.ARRIVE.TRANS64.RED.A1T0 RZ, [R0+URZ], RZ ;  /* 0x000000ff00ff79a7 */ /* 0x0023e200081004ff */
[----:B--2---:R-:W-:Y:S11]  /*5ca0*/  LOP3.LUT P0, RZ, R6, 0x1, RZ, 0xc0, !PT ;  /* 0x0000000106ff7812 */ /* 0x004ff6000780c0ff */
[----:B------:R-:W-:Y:S02]  /*5cb0*/  @!UPT UIADD3 URZ, UPT, UPT, URZ, URZ, URZ ;  /* 0x000000fffffff290 */ /* 0x000fe4000fffe0ff */
[----:B------:R-:W-:Y:S01]  /*5cc0*/  VOTEU.ANY UP1, P0 ;  /* 0x0000000000ff7886 */ /* 0x000fe20000020100 */
[----:B------:R-:W-:Y:S01]  /*5cd0*/  PLOP3.LUT P0, PT, PT, PT, UP1, 0x80, 0x8 ;  /* 0x000000000008781c */ /* 0x000fe20003f0f018 */
[----:B------:R-:W-:Y:S06]  /*5ce0*/  UP2UR UR4, UPR, URZ, 0x2 ;  /* 0x00000002ff047883 */ /* 0x000fec0008000000 */
[----:B------:R-:W-:Y:S06]  /*5cf0*/  IMAD.U32 R70, RZ, RZ, UR4 ;  /* 0x00000004ff467e24 */ /* 0x000fec000f8e00ff */
[----:B------:R-:W-:Y:S02]  /*5d00*/  @P0 SHF.R.U32.HI R2, RZ, 0x10, R5 ;  /* 0x00000010ff020819 */ /* 0x000fe40000011605 */
[----:B------:R-:W-:Y:S02]  /*5d10*/  @P0 MOV R3, R4 ;  /* 0x0000000400030202 */ /* 0x000fe40000000f00 */
[----:B------:R-:W-:Y:S02]  /*5d20*/  @P0 R2UR UR4, R2 ;  /* 0x00000000020402ca */ /* 0x000fe400000e0000 */
[----:B------:R-:W-:Y:S02]  /*5d30*/  @P0 LOP3.LUT R4, R5, 0xffff, RZ, 0xc0, !PT ;  /* 0x0000ffff05040812 */ /* 0x000fe400078ec0ff */
[----:B------:R-:W-:Y:S02]  /*5d40*/  @P0 R2UR UR6, R3 ;  /* 0x00000000030602ca */ /* 0x000fe400000e0000 */
[----:B------:R-:W-:Y:S07]  /*5d50*/  @P0 R2UR UR5, R4 ;  /* 0x00000000040502ca */ /* 0x000fee00000e0000 */
[----:B------:R-:W-:Y:S02]  /*5d60*/  @UP1 UMOV UR7, UR4 ;  /* 0x0000000400071c82 */ /* 0x000fe40008000000 */
[----:B------:R-:W-:Y:S02]  /*5d70*/  IMAD.U32 R69, RZ, RZ, UR7 ;  /* 0x00000007ff457e24 */ /* 0x000fe4000f8e00ff */
[----:B------:R-:W-:Y:S02]  /*5d80*/  @UP1 UMOV UR38, UR6 ;  /* 0x0000000600261c82 */ /* 0x000fe40008000000 */
[----:B------:R-:W-:Y:S01]  /*5d90*/  @UP1 UMOV UR37, UR5 ;  /* 0x0000000500251c82 */ /* 0x000fe20008000000 */
[----:B-1----:R-:W-:Y:S05]  /*5da0*/  BRA.U !UP0, `(.L_x_94) ;  /* 0x0000000108cc7547 */ /* 0x002fea000b800000 */
[----:B------:R-:W1:Y:S01]  /*5db0*/  LDCU UR12, c[0x0][0xb20] ;  /* 0x00016400ff0c77ac */ /* 0x000e620008000800 */
[----:B------:R-:W-:Y:S02]  /*5dc0*/  UIMAD.WIDE.U32 UR4, UR62, UR59, URZ ;  /* 0x0000003b3e0472a5 */ /* 0x000fe4000f8e00ff */
[----:B------:R-:W-:Y:S02]  /*5dd0*/  UIMAD.WIDE.U32 UR6, UR63, UR56, URZ ;  /* 0x000000383f0672a5 */ /* 0x000fe4000f8e00ff */
[----:B------:R-:W-:Y:S02]  /*5de0*/  UISETP.NE.AND UP0, UPT, UR58, 0x1, UPT ;  /* 0x000000013a00788c */ /* 0x000fe4000bf05270 */
[----:B------:R-:W-:Y:S02]  /*5df0*/  UIMAD.WIDE.U32 UR8, UR37, UR59, URZ ;  /* 0x0000003b250872a5 */ /* 0x000fe4000f8e00ff */
[----:B------:R-:W-:Y:S02]  /*5e00*/  UIMAD.WIDE.U32 UR10, UR38, UR56, URZ ;  /* 0x00000038260a72a5 */ /* 0x000fe4000f8e00ff */
[----:B------:R-:W-:Y:S02]  /*5e10*/  UISETP.NE.AND UP1, UPT, UR42, 0x1, UPT ;  /* 0x000000012a00788c */ /* 0x000fe4000bf25270 */
[----:B------:R-:W-:Y:S01]  /*5e20*/  UISETP.NE.AND UP2, UPT, UR45, 0x1, UPT ;  /* 0x000000012d00788c */ /* 0x000fe2000bf45270 */
[----:B------:R-:W-:Y:S02]  /*5e30*/  UMOV UR4, UR5 ;  /* 0x0000000500047c82 */ /* 0x000fe40008000000 */
[----:B-1----:R-:W-:Y:S03]  /*5e40*/  USHF.R.U32.HI UR5, URZ, UR12, UR4 ;  /* 0x0000000cff057299 */ /* 0x002fe60008011604 */
[----:B------:R-:W-:Y:S02]  /*5e50*/  UMOV UR4, UR7 ;  /* 0x0000000700047c82 */ /* 0x000fe40008000000 */
[----:B------:R-:W-:Y:S02]  /*5e60*/  USHF.R.U32.HI UR7, URZ, UR57, UR4 ;  /* 0x00000039ff077299 */ /* 0x000fe40008011604 */
[----:B------:R-:W-:Y:S02]  /*5e70*/  USEL UR4, UR62, UR5, !UP0 ;  /* 0x000000053e047287 */ /* 0x000fe4000c000000 */
[----:B------:R-:W-:Y:S01]  /*5e80*/  USEL UR7, UR63, UR7, !UP1 ;  /* 0x000000073f077287 */ /* 0x000fe2000c800000 */
[----:B------:R-:W-:Y:S01]  /*5e90*/  UMOV UR5, UR9 ;  /* 0x0000000900057c82 */ /* 0x000fe20008000000 */
[----:B------:R-:W-:Y:S02]  /*5ea0*/  UIMAD.WIDE.U32 UR8, UR4, UR40, URZ ;  /* 0x00000028040872a5 */ /* 0x000fe4000f8e00ff */
[----:B------:R-:W-:Y:S03]  /*5eb0*/  USHF.R.U32.HI UR6, URZ, UR12, UR5 ;  /* 0x0000000cff067299 */ /* 0x000fe60008011605 */
[----:B------:R-:W-:Y:S01]  /*5ec0*/  UMOV UR5, UR11 ;  /* 0x0000000b00057c82 */ /* 0x000fe20008000000 */
[----:B------:R-:W-:Y:S02]  /*5ed0*/  UIMAD.WIDE.U32 UR10, UR7, UR40, URZ ;  /* 0x00000028070a72a5 */ /* 0x000fe4000f8e00ff */
[----:B------:R-:W-:Y:S02]  /*5ee0*/  USHF.R.U32.HI UR12, URZ, UR57, UR5 ;  /* 0x00000039ff0c7299 */ /* 0x000fe40008011605 */
[----:B------:R-:W-:Y:S01]  /*5ef0*/  USEL UR6, UR37, UR6, !UP0 ;  /* 0x0000000625067287 */ /* 0x000fe2000c000000 */
[----:B------:R-:W-:Y:S02]  /*5f00*/  UMOV UR5, UR9 ;  /* 0x0000000900057c82 */ /* 0x000fe40008000000 */
[----:B------:R-:W-:Y:S01]  /*5f10*/  UMOV UR10, UR11 ;  /* 0x0000000b000a7c82 */ /* 0x000fe20008000000 */
[----:B------:R-:W-:Y:S02]  /*5f20*/  @UP2 USHF.R.U32.HI UR4, URZ, UR41, UR5 ;  /* 0x00000029ff042299 */ /* 0x000fe40008011605 */
[----:B------:R-:W-:Y:S02]  /*5f30*/  @UP2 USHF.R.U32.HI UR7, URZ, UR41, UR10 ;  /* 0x00000029ff072299 */ /* 0x000fe4000801160a */
[----:B------:R-:W-:Y:S02]  /*5f40*/  UIMAD UR4, UR45, UR4, URZ ;  /* 0x000000042d0472a4 */ /* 0x000fe4000f8e02ff */
        /* <DEDUP_REMOVED lines=8> */
[----:B------:R-:W-:Y:S02]  /*5fd0*/  USEL UR11, UR6, UR4, !UP2 ;  /* 0x00000004060b7287 */ /* 0x000fe4000d000000 */
[----:B------:R-:W-:Y:S02]  /*5fe0*/  UIADD3 UR8, UPT, UPT, -UR5, URZ, URZ ;  /* 0x000000ff05087290 */ /* 0x000fe4000fffe1ff */
[----:B------:R-:W-:Y:S01]  /*5ff0*/  UIADD3 UR10, UPT, UPT, -UR11, URZ, URZ ;  /* 0x000000ff0b0a7290 */ /* 0x000fe2000fffe1ff */
[----:B------:R-:W-:Y:S01]  /*6000*/  @!UP0 UMOV UR4, UR9 ;  /* 0x0000000900048c82 */ /* 0x000fe20008000000 */
[----:B------:R-:W-:Y:S02]  /*6010*/  UIADD3 UR9, UPT, UPT, -UR6, URZ, URZ ;  /* 0x000000ff06097290 */ /* 0x000fe4000fffe1ff */
[----:B------:R-:W-:Y:S02]  /*6020*/  @!UP0 USHF.R.U32.HI UR4, URZ, UR41, UR4 ;  /* 0x00000029ff048299 */ /* 0x000fe40008011604 */
[----:B------:R-:W-:Y:S02]  /*6030*/  UIMAD UR10, UR45, UR10, UR6 ;  /* 0x0000000a2d0a72a4 */ /* 0x000fe4000f8e0206 */
[----:B------:R-:W-:Y:S04]  /*6040*/  @!UP0 USEL UR4, UR5, UR4, !UP2 ;  /* 0x0000000405048287 */ /* 0x000fe8000d000000 */
[----:B------:R-:W-:Y:S02]  /*6050*/  @!UP0 UIMAD UR10, UR7, UR10, UR4 ;  /* 0x0000000a070a82a4 */ /* 0x000fe4000f8e0204 */
[----:B------:R-:W-:Y:S02]  /*6060*/  @!UP0 UIADD3 UR11, UPT, UPT, UR11, -UR4, URZ ;  /* 0x800000040b0b8290 */ /* 0x000fe4000fffe0ff */
[----:B------:R-:W-:Y:S02]  /*6070*/  UIMAD UR7, UR42, UR8, UR38 ;  /* 0x000000082a0772a4 */ /* 0x000fe4000f8e0226 */
[----:B------:R-:W-:Y:S02]  /*6080*/  @!UP0 UIMAD UR6, UR11, UR45, UR5 ;  /* 0x0000002d0b0682a4 */ /* 0x000fe4000f8e0205 */
[----:B------:R-:W-:Y:S01]  /*6090*/  UIMAD UR4, UR58, UR9, UR37 ;  /* 0x000000093a0472a4 */ /* 0x000fe2000f8e0225 */
[----:B------:R-:W-:Y:S02]  /*60a0*/  @!UP0 UMOV UR5, UR10 ;  /* 0x0000000a00058c82 */ /* 0x000fe40008000000 */
[----:B------:R-:W-:Y:S02]  /*60b0*/  UIMAD UR38, UR5, UR42, UR7 ;  /* 0x0000002a052672a4 */ /* 0x000fe4000f8e0207 */
[----:B------:R-:W-:Y:S11]  /*60c0*/  UIMAD UR37, UR6, UR58, UR4 ;  /* 0x0000003a062572a4 */ /* 0x000ff6000f8e0204 */
[----:B------:R-:W-:Y:S01]  /*60d0*/  @!UPT UIADD3 URZ, UPT, UPT, URZ, URZ, URZ ;  /* 0x000000fffffff290 */ /* 0x000fe2000fffe0ff */
.L_x_94:
[----:B------:R-:W-:Y:S01]  /*60e0*/  UISETP.NE.AND UP0, UPT, UR39, 0x1, UPT ;  /* 0x000000012700788c */ /* 0x000fe2000bf05270 */
[----:B------:R-:W-:Y:S01]  /*60f0*/  LOP3.LUT P0, RZ, R56, 0x1b0, RZ, 0xc0, !PT ;  /* 0x000001b038ff7812 */ /* 0x000fe2000780c0ff */
[----:B------:R-:W-:Y:S01]  /*6100*/  USHF.L.U32 UR50, UR16, 0x7, URZ ;  /* 0x0000000710327899 */ /* 0x000fe200080006ff */
[----:B------:R-:W-:Y:S01]  /*6110*/  BSSY.RECONVERGENT B6, `(.L_x_95) ;  /* 0x0000034000067945 */ /* 0x000fe20003800200 */
[----:B------:R-:W-:Y:S01]  /*6120*/  USHF.L.U32 UR49, UR20, 0x7, URZ ;  /* 0x0000000714317899 */ /* 0x000fe200080006ff */
[----:B------:R-:W-:Y:S06]  /*6130*/  IADD3 R58, PT, PT, R58, 0x1, RZ ;  /* 0x000000013a3a7810 */ /* 0x000fec0007ffe0ff */
[----:B------:R-:W1:Y:S01]  /*6140*/  @!UP0 LDCU.128 UR12, c[0x0][0xb10] ;  /* 0x00016200ff0c87ac */ /* 0x000e620008000c00 */
[----:B------:R-:W2:Y:S01]  /*6150*/  @!UP0 LDCU UR5, c[0x0][0xb0c] ;  /* 0x00016180ff0587ac */ /* 0x000ea20008000800 */
[----:B------:R-:W3:Y:S01]  /*6160*/  @!UP0 LDCU UR10, c[0x0][0xb20] ;  /* 0x00016400ff0a87ac */ /* 0x000ee20008000800 */
[----:B-1----:R-:W-:Y:S02]  /*6170*/  UIMAD.WIDE.U32 UR8, UR38, UR12, URZ ;  /* 0x0000000c260872a5 */ /* 0x002fe4000f8e00ff */
[----:B------:R-:W-:Y:S02]  /*6180*/  UIMAD.WIDE.U32 UR6, UR37, UR15, URZ ;  /* 0x0000000f250672a5 */ /* 0x000fe4000f8e00ff */
[----:B------:R-:W-:Y:S03]  /*6190*/  @!UP0 UISETP.NE.AND UP1, UPT, UR14, 0x1, UPT ;  /* 0x000000010e00888c */ /* 0x000fe6000bf25270 */
[----:B------:R-:W-:Y:S01]  /*61a0*/  @!UP0 UMOV UR4, UR9 ;  /* 0x0000000900048c82 */ /* 0x000fe20008000000 */
[----:B--2---:R-:W-:Y:S02]  /*61b0*/  @!UP0 UISETP.NE.AND UP2, UPT, UR5, 0x1, UPT ;  /* 0x000000010500888c */ /* 0x004fe4000bf45270 */
[----:B------:R-:W-:Y:S01]  /*61c0*/  @!UP0 USHF.R.U32.HI UR4, URZ, UR13, UR4 ;  /* 0x0000000dff048299 */ /* 0x000fe20008011604 */
[----:B------:R-:W-:Y:S02]  /*61d0*/  @!UP0 UMOV UR6, UR7 ;  /* 0x0000000700068c82 */ /* 0x000fe40008000000 */
[----:B---3--:R-:W-:Y:S02]  /*61e0*/  @!UP0 USHF.R.U32.HI UR6, URZ, UR10, UR6 ;  /* 0x0000000aff068299 */ /* 0x008fe40008011606 */
[----:B------:R-:W-:Y:S02]  /*61f0*/  @!UP0 USEL UR7, UR38, UR4, !UP2 ;  /* 0x0000000426078287 */ /* 0x000fe4000d000000 */
[----:B------:R-:W-:Y:S04]  /*6200*/  @!UP0 USEL UR6, UR37, UR6, !UP1 ;  /* 0x0000000625068287 */ /* 0x000fe8000c800000 */
[----:B------:R-:W-:Y:S02]  /*6210*/  @!UP0 UIADD3 UR4, UPT, UPT, -UR7, UR6, URZ ;  /* 0x0000000607048290 */ /* 0x000fe4000fffe1ff */
[----:B------:R-:W-:Y:S02]  /*6220*/  @!UP0 UIADD3 UR6, UPT, UPT, UR7, -UR6, URZ ;  /* 0x8000000607068290 */ /* 0x000fe4000fffe0ff */
[----:B------:R-:W-:Y:S02]  /*6230*/  @!UP0 UIMAD UR38, UR4, UR5, UR38 ;  /* 0x00000005042682a4 */ /* 0x000fe4000f8e0226 */
[----:B------:R-:W-:Y:S01]  /*6240*/  @!UP0 UIMAD UR37, UR6, UR14, UR37 ;  /* 0x0000000e062582a4 */ /* 0x000fe2000f8e0225 */
[----:B------:R-:W-:Y:S11]  /*6250*/  @!P0 BRA `(.L_x_96) ;  /* 0x00000000007c8947 */ /* 0x000ff60003800000 */
[----:B------:R-:W1:Y:S01]  /*6260*/  LDCU.64 UR8, c[0x4][0x80] ;  /* 0x01001000ff0877ac */ /* 0x000e620008000a00 */
[----:B------:R-:W-:Y:S01]  /*6270*/  MOV R2, 0x0 ;  /* 0x0000000000027802 */ /* 0x000fe20000000f00 */
[----:B------:R-:W-:Y:S02]  /*6280*/  HFMA2 R12, -RZ, RZ, 0, 5.9604644775390625e-08 ;  /* 0x00000001ff0c7431 */ /* 0x000fe400000001ff */
[----:B------:R-:W-:Y:S01]  /*6290*/  IMAD.MOV.U32 R8, RZ, RZ, 0x70 ;  /* 0x00000070ff087424 */ /* 0x000fe200078e00ff */
[----:B------:R2:W3:Y:S01]  /*62a0*/  LDC.64 R14, c[0x4][R2] ;  /* 0x01000000020e7b82 */ /* 0x0004e20000000a00 */
[----:B------:R-:W4:Y:S01]  /*62b0*/  LDCU.64 UR6, c[0x4][0x88] ;  /* 0x01001100ff0677ac */ /* 0x000f220008000a00 */
[----:B------:R-:W-:Y:S01]  /*62c0*/  IMAD.MOV.U32 R13, RZ, RZ, RZ ;  /* 0x000000ffff0d7224 */ /* 0x000fe200078e00ff */
[----:B------:R-:W2:Y:S01]  /*62d0*/  LDCU.64 UR4, c[0x4][0x8] ;  /* 0x01000100ff0477ac */ /* 0x000ea20008000a00 */
[----:B-1----:R-:W-:Y:S01]  /*62e0*/  MOV R5, UR9 ;  /* 0x0000000900057c02 */ /* 0x002fe20008000f00 */
[----:B------:R-:W-:Y:S01]  /*62f0*/  IMAD.U32 R4, RZ, RZ, UR8 ;  /* 0x00000008ff047e24 */ /* 0x000fe2000f8e00ff */
[----:B----4-:R-:W-:Y:S01]  /*6300*/  MOV R7, UR7 ;  /* 0x0000000700077c02 */ /* 0x010fe20008000f00 */
[----:B------:R-:W-:Y:S01]  /*6310*/  IMAD.U32 R6, RZ, RZ, UR6 ;  /* 0x00000006ff067e24 */ /* 0x000fe2000f8e00ff */
[----:B--2---:R-:W-:Y:S01]  /*6320*/  MOV R11, UR5 ;  /* 0x00000005000b7c02 */ /* 0x004fe20008000f00 */
[----:B------:R-:W-:Y:S02]  /*6330*/  IMAD.U32 R10, RZ, RZ, UR4 ;  /* 0x00000004ff0a7e24 */ /* 0x000fe4000f8e00ff */
[----:B------:R-:W-:Y:S07]  /*6340*/  LEPC R20, `(.L_x_97) ;  /* 0x000000001014794e */ /* 0x000fee0000000000 */
[----:B---3-5:R-:W-:Y:S05]  /*6350*/  CALL.ABS.NOINC R14 ;  /* 0x000000000e007343 */ /* 0x028fea0003c00000 */
.L_x_97:
[----:B------:R-:W1:Y:S01]  /*6360*/  LDCU.64 UR8, c[0x4][0x80] ;  /* 0x01001000ff0877ac */ /* 0x000e620008000a00 */
[----:B------:R-:W2:Y:S01]  /*6370*/  LDC.64 R2, c[0x4][R2] ;  /* 0x0100000002027b82 */ /* 0x000ea20000000a00 */
[----:B------:R-:W-:Y:S02]  /*6380*/  HFMA2 R12, -RZ, RZ, 0, 5.9604644775390625e-08 ;  /* 0x00000001ff0c7431 */ /* 0x000fe400000001ff */
[----:B------:R-:W-:Y:S02]  /*6390*/  IMAD.MOV.U32 R8, RZ, RZ, 0x70 ;  /* 0x00000070ff087424 */ /* 0x000fe400078e00ff */
[----:B------:R-:W-:Y:S01]  /*63a0*/  IMAD.MOV.U32 R13, RZ, RZ, RZ ;  /* 0x000000ffff0d7224 */ /* 0x000fe200078e00ff */
[----:B------:R-:W3:Y:S01]  /*63b0*/  LDCU.64 UR6, c[0x4][0x88] ;  /* 0x01001100ff0677ac */ /* 0x000ee20008000a00 */
[----:B------:R-:W4:Y:S01]  /*63c0*/  LDCU.64 UR4, c[0x4][0x8] ;  /* 0x01000100ff0477ac */ /* 0x000f220008000a00 */
[----:B-1----:R-:W-:Y:S02]  /*63d0*/  MOV R4, UR8 ;  /* 0x0000000800047c02 */ /* 0x002fe40008000f00 */
[----:B------:R-:W-:Y:S02]  /*63e0*/  MOV R5, UR9 ;  /* 0x0000000900057c02 */ /* 0x000fe40008000f00 */
[----:B---3--:R-:W-:Y:S01]  /*63f0*/  MOV R7, UR7 ;  /* 0x0000000700077c02 */ /* 0x008fe20008000f00 */
[----:B------:R-:W-:Y:S01]  /*6400*/  IMAD.U32 R6, RZ, RZ, UR6 ;  /* 0x00000006ff067e24 */ /* 0x000fe2000f8e00ff */
[----:B----4-:R-:W-:Y:S01]  /*6410*/  MOV R11, UR5 ;  /* 0x00000005000b7c02 */ /* 0x010fe20008000f00 */
[----:B------:R-:W-:Y:S02]  /*6420*/  IMAD.U32 R10, RZ, RZ, UR4 ;  /* 0x00000004ff0a7e24 */ /* 0x000fe4000f8e00ff */
[----:B------:R-:W-:Y:S07]  /*6430*/  LEPC R20, `(.L_x_96) ;  /* 0x000000001014794e */ /* 0x000fee0000000000 */
[----:B--2---:R-:W-:Y:S05]  /*6440*/  CALL.ABS.NOINC R2 ;  /* 0x0000000002007343 */ /* 0x004fea0003c00000 */
.L_x_96:
[----:B------:R-:W-:Y:S05]  /*6450*/  BSYNC.RECONVERGENT B6 ;  /* 0x0000000000067941 */ /* 0x000fea0003800200 */
.L_x_95:
[----:B------:R-:W-:Y:S02]  /*6460*/  R2UR UR6, R55 ;  /* 0x00000000370672ca */ /* 0x000fe400000e0000 */
[----:B------:R-:W-:Y:S02]  /*6470*/  R2UR UR5, R68 ;  /* 0x00000000440572ca */ /* 0x000fe400000e0000 */
[----:B------:R-:W-:Y:S02]  /*6480*/  R2UR UR4, R67 ;  /* 0x00000000430472ca */ /* 0x000fe400000e0000 */
[----:B------:R-:W-:Y:S02]  /*6490*/  ISETP.NE.U32.AND P4, PT, R50, RZ, PT ;  /* 0x000000ff3200720c */ /* 0x000fe40003f85070 */
[----:B------:R-:W-:Y:S02]  /*64a0*/  ISETP.NE.U32.AND P2, PT, RZ, UR60, PT ;  /* 0x0000003cff007c0c */ /* 0x000fe4000bf45070 */
[----:B------:R-:W-:Y:S02]  /*64b0*/  ISETP.NE.AND.EX P4, PT, R51, RZ, PT, P4 ;  /* 0x000000ff3300720c */ /* 0x000fe40003f85340 */
[----:B------:R-:W-:Y:S01]  /*64c0*/  ISETP.NE.AND.EX P2, PT, RZ, UR61, PT, P2 ;  /* 0x0000003dff007c0c */ /* 0x000fe2000bf45320 */
[----:B------:R-:W-:Y:S02]  /*64d0*/  UISETP.NE.AND UP2, UPT, UR6, URZ, UPT ;  /* 0x000000ff0600728c */ /* 0x000fe4000bf45270 */
[----:B------:R-:W-:Y:S04]  /*64e0*/  UISETP.NE.U32.AND UP0, UPT, UR5, URZ, UPT ;  /* 0x000000ff0500728c */ /* 0x000fe8000bf05070 */
[----:B------:R-:W-:Y:S01]  /*64f0*/  UISETP.NE.AND.EX UP1, UPT, UR4, URZ, UPT, UP0 ;  /* 0x000000ff0400728c */ /* 0x000fe2000bf25300 */
[----:B------:R-:W-:Y:S01]  /*6500*/  PLOP3.LUT P1, PT, PT, PT, UP2, 0x80, 0x8 ;  /* 0x000000000008781c */ /* 0x000fe20003f2f028 */
[----:B------:R-:W-:Y:S03]  /*6510*/  UPLOP3.LUT UP0, UPT, UPT, UPT, UPT, 0x40, 0x4 ;  /* 0x000000000004789c */ /* 0x000fe60003f0e870 */
[----:B------:R-:W-:Y:S06]  /*6520*/  @UP2 UPLOP3.LUT UP0, UPT, UPT, UPT, UP1, 0x80, 0x8 ;  /* 0x000000000008289c */ /* 0x000fec0003f0f010 */
[----:B------:R-:W-:Y:S01]  /*6530*/  PLOP3.LUT P0, PT, PT, PT, UP0, 0x80, 0x8 ;  /* 0x000000000008781c */ /* 0x000fe20003f0f008 */
[----:B------:R-:W-:Y:S01]  /*6540*/  @!UPT UIADD3 URZ, UPT, UPT, URZ, URZ, URZ ;  /* 0x000000fffffff290 */ /* 0x000fe2000fffe0ff */
[----:B------:R-:W-:Y:S11]  /*6550*/  BRA.U !UP1, `(.L_x_98) ;  /* 0x0000000109407547 */ /* 0x000ff6000b800000 */
[----:B------:R-:W-:Y:S01]  /*6560*/  UISETP.NE.U32.AND UP0, UPT, UR60, URZ, UPT ;  /* 0x000000ff3c00728c */ /* 0x000fe2000bf05070 */
[----:B------:R-:W-:Y:S01]  /*6570*/  R2UR UR6, R68 ;  /* 0x00000000440672ca */ /* 0x000fe200000e0000 */
[----:B------:R-:W1:Y:S01]  /*6580*/  LDCU.64 UR8, c[0x0][0x358] ;  /* 0x00006b00ff0877ac */ /* 0x000e620008000a00 */
[----:B------:R-:W-:Y:S02]  /*6590*/  HFMA2 R26, -RZ, RZ, 0, 5.9604644775390625e-08 ;  /* 0x00000001ff1a7431 */ /* 0x000fe400000001ff */
[----:B------:R-:W-:Y:S01]  /*65a0*/  IMAD.MOV.U32 R0, RZ, RZ, 0x1 ;  /* 0x00000001ff007424 */ /* 0x000fe200078e00ff */
[----:B------:R-:W-:Y:S06]  /*65b0*/  UISETP.NE.AND.EX UP0, UPT, UR61, URZ, UPT, UP0 ;  /* 0x000000ff3d00728c */ /* 0x000fec000bf05300 */
[----:B------:R-:W-:Y:S05]  /*65c0*/  PLOP3.LUT P3, PT, PT, PT, UP0, 0x80, 0x8 ;  /* 0x000000000008781c */ /* 0x000fea0003f6f008 */
[----:B------:R-:W2:Y:S01]  /*65d0*/  @UP0 LDCU.64 UR4, c[0x0][0x888] ;  /* 0x00011100ff0407ac */ /* 0x000ea20008000a00 */
[----:B------:R-:W-:Y:S07]  /*65e0*/  @UP0 UIMAD UR6, UR36, UR6, URZ ;  /* 0x00000006240602a4 */ /* 0x000fee000f8e02ff */
[----:B------:R-:W-:Y:S01]  /*65f0*/  @!P3 PRMT R26, R0, 0x7610, R26 ;  /* 0x00007610001ab816 */ /* 0x000fe2000000001a */
[----:B--2---:R-:W-:Y:S06]  /*6600*/  @UP0 UIMAD.WIDE UR4, UR6, 0x4, UR4 ;  /* 0x00000004060408a5 */ /* 0x004fec000f8e0204 */
[----:B------:R-:W-:Y:S02]  /*6610*/  IMAD.U32 R2, RZ, RZ, UR4 ;  /* 0x00000004ff027e24 */ /* 0x000fe4000f8e00ff */
[----:B------:R-:W-:Y:S03]  /*6620*/  IMAD.U32 R3, RZ, RZ, UR5 ;  /* 0x00000005ff037e24 */ /* 0x000fe6000f8e00ff */
[----:B------:R-:W2:Y:S02]  /*6630*/  @!UP0 LDCU UR4, c[0x0][0x880] ;  /* 0x00011000ff0487ac */ /* 0x000ea40008000800 */
[----:B-1---5:R1:W5:Y:S02]  /*6640*/  @P3 LDG.E R27, desc[UR8][R2.64] ;  /* 0x00000008021b3981 */ /* 0x022364000c1e1900 */
[----:B-12---:R-:W-:Y:S02]  /*6650*/  @!P3 MOV R27, UR4 ;  /* 0x00000004001bbc02 */ /* 0x006fe40008000f00 */
.L_x_98:
[----:B------:R-:W-:Y:S05]  /*6660*/  @!P4 BRA `(.L_x_99) ;  /* 0x000000000024c947 */ /* 0x000fea0003800000 */
[----:B------:R-:W-:Y:S01]  /*6670*/  ISETP.NE.U32.AND P3, PT, R48, RZ, PT ;  /* 0x000000ff3000720c */ /* 0x000fe20003f65070 */
[----:B------:R-:W1:Y:S03]  /*6680*/  LDCU.64 UR4, c[0x0][0x358] ;  /* 0x00006b00ff0477ac */ /* 0x000e660008000a00 */
[----:B------:R-:W-:Y:S11]  /*6690*/  ISETP.NE.AND.EX P3, PT, R49, RZ, PT, P3 ;  /* 0x000000ff3100720c */ /* 0x000ff60003f65330 */
[----:B------:R-:W-:Y:S02]  /*66a0*/  @!UPT UIADD3 URZ, UPT, UPT, URZ, URZ, URZ ;  /* 0x000000fffffff290 */ /* 0x000fe4000fffe0ff */
[----:B------:R-:W2:Y:S01]  /*66b0*/  @P3 LDC.64 R2, c[0x0][0x8a8] ;  /* 0x00022a00ff023b82 */ /* 0x000ea20000000a00 */
[----:B------:R-:W-:Y:S04]  /*66c0*/  @P3 IMAD R0, R50, UR36, RZ ;  /* 0x0000002432003c24 */ /* 0x000fe8000f8e02ff */
[----:B--2---:R-:W-:Y:S05]  /*66d0*/  @P3 IMAD.WIDE R2, R0, 0x4, R2 ;  /* 0x0000000400023825 */ /* 0x004fea00078e0202 */
[----:B-1---5:R1:W5:Y:S02]  /*66e0*/  @P3 LDG.E R24, desc[UR4][R2.64] ;  /* 0x0000000402183981 */ /* 0x022364000c1e1900 */
[----:B-1----:R-:W2:Y:S02]  /*66f0*/  @!P3 LDC R24, c[0x0][0x8a0] ;  /* 0x00022800ff18bb82 */ /* 0x002ea40000000800 */
.L_x_99:
[----:B-----5:R-:W-:Y:S01]  /*6700*/  FSETP.NEU.AND P3, PT, R27, RZ, PT ;  /* 0x000000ff1b00720b */ /* 0x020fe20003f6d000 */
[----:B------:R-:W-:Y:S01]  /*6710*/  BSSY B1, `(.L_x_100) ;  /* 0x0000038000017945 */ /* 0x000fe20003800000 */
[----:B------:R-:W-:Y:S01]  /*6720*/  SEL R3, RZ, 0xffffffff, P2 ;  /* 0xffffffffff037807 */ /* 0x000fe20001000000 */
[----:B------:R-:W-:Y:S01]  /*6730*/  IMAD.MOV.U32 R74, RZ, RZ, 0x1 ;  /* 0x00000001ff4a7424 */ /* 0x000fe200078e00ff */
[----:B------:R-:W-:Y:S01]  /*6740*/  @P1 LOP3.LUT P2, RZ, R26, 0xff, RZ, 0xc0, !PT ;  /* 0x000000ff1aff1812 */ /* 0x000fe2000784c0ff */
[C---:B------:R-:W-:Y:S01]  /*6750*/  IMAD R25, R22.reuse, 0x80, R23 ;  /* 0x0000008016197824 */ /* 0x040fe200078e0217 */
[----:B------:R-:W-:Y:S01]  /*6760*/  @P1 SEL R0, RZ, 0xffffffff, P3 ;  /* 0xffffffffff001807 */ /* 0x000fe20001800000 */
[----:B------:R-:W-:Y:S01]  /*6770*/  IMAD R59, R65, -0x10, R63 ;  /* 0xfffffff0413b7824 */ /* 0x000fe200078e023f */
[----:B------:R-:W-:Y:S01]  /*6780*/  LEA R72, R22, UR43, 0x3 ;  /* 0x0000002b16487c11 */ /* 0x000fe2000f8e18ff */
[----:B------:R-:W-:Y:S01]  /*6790*/  IMAD.MOV.U32 R73, RZ, RZ, RZ ;  /* 0x000000ffff497224 */ /* 0x000fe200078e00ff */
[C---:B------:R-:W-:Y:S02]  /*67a0*/  @P0 SEL R0, R3.reuse, R0, !P2 ;  /* 0x0000000003000207 */ /* 0x040fe40005000000 */
[----:B------:R-:W-:Y:S02]  /*67b0*/  CS2R R46, SRZ ;  /* 0x00000000002e7805 */ /* 0x000fe4000001ff00 */
[----:B------:R-:W-:Y:S02]  /*67c0*/  PLOP3.LUT P2, PT, PT, PT, UP1, 0x80, 0x8 ;  /* 0x000000000008781c */ /* 0x000fe40003f4f018 */
[----:B------:R-:W-:Y:S02]  /*67d0*/  CS2R R44, SRZ ;  /* 0x00000000002c7805 */ /* 0x000fe4000001ff00 */
[----:B------:R-:W-:Y:S02]  /*67e0*/  @P1 LOP3.LUT R0, R0, 0x1, RZ, 0xc0, !PT ;  /* 0x0000000100001812 */ /* 0x000fe400078ec0ff */
[----:B------:R-:W-:Y:S02]  /*67f0*/  CS2R R42, SRZ ;  /* 0x00000000002a7805 */ /* 0x000fe4000001ff00 */
[----:B------:R-:W-:Y:S02]  /*6800*/  LOP3.LUT P4, R57, R26, 0xff, RZ, 0xc0, !PT ;  /* 0x000000ff1a397812 */ /* 0x000fe4000788c0ff */
[----:B------:R-:W-:Y:S02]  /*6810*/  CS2R R40, SRZ ;  /* 0x0000000000287805 */ /* 0x000fe4000001ff00 */
[----:B------:R-:W-:Y:S02]  /*6820*/  ISETP.NE.U32.OR P5, PT, R0, 0x1, !P1 ;  /* 0x000000010000780c */ /* 0x000fe40004fa5470 */
[----:B------:R-:W-:Y:S02]  /*6830*/  CS2R R38, SRZ ;  /* 0x0000000000267805 */ /* 0x000fe4000001ff00 */
[----:B------:R-:W-:Y:S02]  /*6840*/  SEL R2, RZ, 0xffffffff, P3 ;  /* 0xffffffffff027807 */ /* 0x000fe40001800000 */
[----:B------:R-:W-:Y:S02]  /*6850*/  CS2R R36, SRZ ;  /* 0x0000000000247805 */ /* 0x000fe4000001ff00 */
[----:B------:R-:W-:Y:S02]  /*6860*/  P2R R71, PR, RZ, 0x20 ;  /* 0x00000020ff477803 */ /* 0x000fe40000000000 */
[----:B------:R-:W-:Y:S02]  /*6870*/  CS2R R34, SRZ ;  /* 0x0000000000227805 */ /* 0x000fe4000001ff00 */
[----:B------:R-:W-:Y:S02]  /*6880*/  CS2R R32, SRZ ;  /* 0x0000000000207805 */ /* 0x000fe4000001ff00 */
[----:B------:R-:W-:Y:S04]  /*6890*/  @P2 SEL R2, R3, R2, !P4 ;  /* 0x0000000203022207 */ /* 0x000fe80006000000 */
[----:B------:R-:W-:Y:S02]  /*68a0*/  LOP3.LUT R2, R2, 0x1, RZ, 0xc0, !PT ;  /* 0x0000000102027812 */ /* 0x000fe400078ec0ff */
[----:B------:R-:W-:Y:S02]  /*68b0*/  @P5 SHF.L.U32 R0, RZ, 0x1f, RZ ;  /* 0x0000001fff005819 */ /* 0x000fe400000006ff */
[----:B------:R-:W-:Y:S02]  /*68c0*/  ISETP.NE.U32.AND P2, PT, R2, 0x1, PT ;  /* 0x000000010200780c */ /* 0x000fe40003f45070 */
[----:B------:R1:W3:Y:S02]  /*68d0*/  @P5 SYNCS.PHASECHK.TRANS64.TRYWAIT P1, [UR43+0x30], R0 ;  /* 0x00003000ff0055a7 */ /* 0x0002e4000802112b */
[----:B------:R-:W-:Y:S02]  /*68e0*/  P2R R75, PR, RZ, 0x4 ;  /* 0x00000004ff4b7803 */ /* 0x000fe40000000000 */
[----:B-1----:R-:W-:Y:S04]  /*68f0*/  SHF.L.U32 R0, R61, 0x1f, RZ ;  /* 0x0000001f3d007819 */ /* 0x002fe800000006ff */
[----:B------:R1:W4:Y:S01]  /*6900*/  SYNCS.PHASECHK.TRANS64.TRYWAIT P0, [R72+URZ+0xa0], R0 ;  /* 0x0000a000480075a7 */ /* 0x00032200080011ff */
[----:B---3--:R-:W-:Y:S01]  /*6910*/  @P5 SEL R74, RZ, 0x1, !P1 ;  /* 0x00000001ff4a5807 */ /* 0x008fe20004800000 */
[----:B-1----:R-:W-:Y:S06]  /*6920*/  @!P5 BRA `(.L_x_101) ;  /* 0x000000000058d947 */ /* 0x002fec0003800000 */
[----:B------:R-:W-:Y:S01]  /*6930*/  IMAD.MOV.U32 R46, RZ, RZ, RZ ;  /* 0x000000ffff2e7224 */ /* 0x000fe200078e00ff */
[----:B------:R-:W-:Y:S01]  /*6940*/  ISETP.NE.AND P1, PT, R74, RZ, PT ;  /* 0x000000ff4a00720c */ /* 0x000fe20003f25270 */
[----:B------:R-:W-:Y:S01]  /*6950*/  BSSY B0, `(.L_x_102) ;  /* 0x000000c000007945 */ /* 0x000fe20003800000 */
[----:B------:R-:W-:Y:S02]  /*6960*/  CS2R R34, SRZ ;  /* 0x0000000000227805 */ /* 0x000fe4000001ff00 */
[----:B------:R-:W-:Y:S02]  /*6970*/  CS2R R32, SRZ ;  /* 0x0000000000207805 */ /* 0x000fe4000001ff00 */
[----:B------:R-:W-:Y:S02]  /*6980*/  CS2R R38, SRZ ;  /* 0x0000000000267805 */ /* 0x000fe4000001ff00 */
[----:B------:R-:W-:Y:S02]  /*6990*/  CS2R R36, SRZ ;  /* 0x0000000000247805 */ /* 0x000fe4000001ff00 */
[----:B------:R-:W-:Y:S02]  /*69a0*/  CS2R R42, SRZ ;  /* 0x00000000002a7805 */ /* 0x000fe4000001ff00 */
[----:B------:R-:W-:Y:S02]  /*69b0*/  CS2R R40, SRZ ;  /* 0x0000000000287805 */ /* 0x000fe4000001ff00 */
[----:B------:R-:W-:Y:S01]  /*69c0*/  CS2R R44, SRZ ;  /* 0x00000000002c7805 */ /* 0x000fe2000001ff00 */
[----:B------:R-:W-:Y:S06]  /*69d0*/  @P1 BRA `(.L_x_103) ;  /* 0x00000000000c1947 */ /* 0x000fec0003800000 */
[----:B------:R-:W-:Y:S04]  /*69e0*/  SHF.L.U32 R3, RZ, 0x1f, RZ ;  /* 0x0000001fff037819 */ /* 0x000fe800000006ff */
[----:B------:R-:W1:Y:S02]  /*69f0*/  SYNCS.PHASECHK.TRANS64.TRYWAIT P1, [UR43+0x30], R3 ;  /* 0x00003003ff0075a7 */ /* 0x000e64000802112b */
[----:B-1----:R-:W-:Y:S05]  /*6a00*/  @!P1 BRA `(.L_x_104) ;  /* 0x0000004800709947 */ /* 0x002fea0003800000 */
.L_x_103:
[----:B------:R-:W-:Y:S05]  /*6a10*/  BSYNC B0 ;  /* 0x0000000000007941 */ /* 0x000fea0003800000 */
.L_x_102:
[----:B------:R-:W-:Y:S01]  /*6a20*/  ISETP.NE.AND P1, PT, R75, RZ, PT ;  /* 0x000000ff4b00720c */ /* 0x000fe20003f25270 */
[----:B------:R-:W-:Y:S11]  /*6a30*/  HFMA2 R73, -RZ, RZ, 0, 5.9604644775390625e-08 ;  /* 0x00000001ff497431 */ /* 0x000ff600000001ff */
[----:B------:R-:W-:Y:S01]  /*6a40*/  @!UPT UIADD3 URZ, UPT, UPT, URZ, URZ, URZ ;  /* 0x000000fffffff290 */ /* 0x000fe2000fffe0ff */
[----:B------:R3:W1:Y:S04]  /*6a50*/  @P1 LDS.128 R32, [R64] ;  /* 0x0000000040201984 */ /* 0x0006680000000c00 */
[----:B------:R3:W1:Y:S04]  /*6a60*/  @P1 LDS.128 R36, [R63+0x10] ;  /* 0x000010003f241984 */ /* 0x0006680000000c00 */
[----:B------:R3:W1:Y:S04]  /*6a70*/  @P1 LDS.128 R40, [R62+0x20] ;  /* 0x000020003e281984 */ /* 0x0006680000000c00 */
[----:B------:R3:W1:Y:S02]  /*6a80*/  @P1 LDS.128 R44, [R59+0x30] ;  /* 0x000030003b2c1984 */ /* 0x0006640000000c00 */
.L_x_101:
[----:B------:R-:W-:Y:S05]  /*6a90*/  BSYNC B1 ;  /* 0x0000000000017941 */ /* 0x000fea0003800000 */
.L_x_100:
[----:B-1----:R-:W-:Y:S04]  /*6aa0*/  SHF.R.U32.HI R2, RZ, 0x15, R25 ;  /* 0x00000015ff027819 */ /* 0x002fe80000011619 */
[----:B------:R-:W-:Y:S01]  /*6ab0*/  LOP3.LUT P1, RZ, R2, 0x3, R52, 0x48, !PT ;  /* 0x0000000302ff7812 */ /* 0x000fe20007824834 */
[----:B------:R-:W-:Y:S01]  /*6ac0*/  @!UPT UIADD3 URZ, UPT, UPT, URZ, URZ, URZ ;  /* 0x000000fffffff290 */ /* 0x000fe2000fffe0ff */
[----:B----4-:R-:W-:Y:S11]  /*6ad0*/  @P0 BRA `(.L_x_105) ;  /* 0x0000000000080947 */ /* 0x010ff60003800000 */
[----:B------:R-:W1:Y:S02]  /*6ae0*/  SYNCS.PHASECHK.TRANS64.TRYWAIT P0, [R72+URZ+0xa0], R0 ;  /* 0x0000a000480075a7 */ /* 0x000e6400080011ff */
[----:B-1----:R-:W-:Y:S05]  /*6af0*/  @!P0 BRA `(.L_x_106) ;  /* 0x00000048004c8947 */ /* 0x002fea0003800000 */
.L_x_105:
[----:B------:R-:W-:Y:S05]  /*6b00*/  @!P1 BRA `(.L_x_107) ;  /* 0x0000000000409947 */ /* 0x000fea0003800000 */
[----:B------:R-:W4:Y:S01]  /*6b10*/  LDCU.64 UR8, c[0x4][0x70] ;  /* 0x01000e00ff0877ac */ /* 0x000f220008000a00 */
[----:B------:R-:W-:Y:S01]  /*6b20*/  MOV R3, 0x0 ;  /* 0x0000000000037802 */ /* 0x000fe20000000f00 */
[----:B------:R-:W-:Y:S02]  /*6b30*/  HFMA2 R12, -RZ, RZ, 0, 5.9604644775390625e-08 ;  /* 0x00000001ff0c7431 */ /* 0x000fe400000001ff */
[----:B------:R-:W-:Y:S02]  /*6b40*/  IMAD.MOV.U32 R8, RZ, RZ, 0x192 ;  /* 0x00000192ff087424 */ /* 0x000fe400078e00ff */
[----:B------:R-:W-:Y:S01]  /*6b50*/  IMAD.MOV.U32 R13, RZ, RZ, RZ ;  /* 0x000000ffff0d7224 */ /* 0x000fe200078e00ff */
[----:B------:R-:W5:Y:S01]  /*6b60*/  LDCU.64 UR6, c[0x4][0x78] ;  /* 0x01000f00ff0677ac */ /* 0x000f620008000a00 */
[----:B------:R-:W1:Y:S01]  /*6b70*/  LDC.64 R2, c[0x4][R3] ;  /* 0x0100000003027b82 */ /* 0x000e620000000a00 */
[----:B------:R-:W2:Y:S01]  /*6b80*/  LDCU.64 UR4, c[0x4][0x10] ;  /* 0x01000200ff0477ac */ /* 0x000ea20008000a00 */
[----:B----4-:R-:W-:Y:S01]  /*6b90*/  MOV R5, UR9 ;  /* 0x0000000900057c02 */ /* 0x010fe20008000f00 */
[----:B------:R-:W-:Y:S01]  /*6ba0*/  IMAD.U32 R4, RZ, RZ, UR8 ;  /* 0x00000008ff047e24 */ /* 0x000fe2000f8e00ff */
[----:B-----5:R-:W-:Y:S01]  /*6bb0*/  MOV R7, UR7 ;  /* 0x0000000700077c02 */ /* 0x020fe20008000f00 */
[----:B------:R-:W-:Y:S01]  /*6bc0*/  IMAD.U32 R6, RZ, RZ, UR6 ;  /* 0x00000006ff067e24 */ /* 0x000fe2000f8e00ff */
[----:B--2---:R-:W-:Y:S01]  /*6bd0*/  MOV R11, UR5 ;  /* 0x00000005000b7c02 */ /* 0x004fe20008000f00 */
[----:B------:R-:W-:Y:S02]  /*6be0*/  IMAD.U32 R10, RZ, RZ, UR4 ;  /* 0x00000004ff0a7e24 */ /* 0x000fe4000f8e00ff */
[----:B------:R-:W-:Y:S07]  /*6bf0*/  LEPC R20, `(.L_x_107) ;  /* 0x000000001014794e */ /* 0x000fee0000000000 */
[----:B-1-3--:R-:W-:Y:S05]  /*6c00*/  CALL.ABS.NOINC R2 ;  /* 0x0000000002007343 */ /* 0x00afea0003c00000 */
.L_x_107:
[----:B------:R-:W-:Y:S05]  /*6c10*/  WARPSYNC.ALL ;  /* 0x0000000000007948 */ /* 0x000fea0003800000 */
[----:B------:R-:W-:Y:S01]  /*6c20*/  R2UR UR4, R25 ;  /* 0x00000000190472ca */ /* 0x000fe200000e0000 */
[----:B------:R-:W-:Y:S01]  /*6c30*/  BSSY.RECONVERGENT B0, `(.L_x_108) ;  /* 0x0000039000007945 */ /* 0x000fe20003800200 */
[----:B------:R-:W-:Y:S11]  /*6c40*/  ISETP.NE.AND P0, PT, R66, RZ, PT ;  /* 0x000000ff4200720c */ /* 0x000ff60003f05270 */
[----:B------:R-:W1:Y:S02]  /*6c50*/  LDTM.x16 R4, tmem[UR4] ;  /* 0x00000004000479ee */ /* 0x000e640008240000 */
[C---:B-12---:R-:W-:Y:S01]  /*6c60*/  FMUL R0, R24.reuse, R4 ;  /* 0x0000000418007220 */ /* 0x046fe20000400000 */
[C---:B------:R-:W-:Y:S01]  /*6c70*/  FMUL R2, R24.reuse, R5 ;  /* 0x0000000518027220 */ /* 0x040fe20000400000 */
[C---:B------:R-:W-:Y:S01]  /*6c80*/  FMUL R3, R24.reuse, R6 ;  /* 0x0000000618037220 */ /* 0x040fe20000400000 */
[C---:B------:R-:W-:Y:S01]  /*6c90*/  FMUL R7, R24.reuse, R7 ;  /* 0x0000000718077220 */ /* 0x040fe20000400000 */
[C---:B------:R-:W-:Y:S01]  /*6ca0*/  FFMA R28, R27.reuse, R32, R0 ;  /* 0x000000201b1c7223 */ /* 0x040fe20000000000 */
        /* <DEDUP_REMOVED lines=10> */
[----:B------:R1:W-:Y:S01]  /*6d50*/  STS.128 [R64], R28 ;  /* 0x0000001c40007388 */ /* 0x0003e20000000c00 */
        /* <DEDUP_REMOVED lines=8> */
[----:B------:R1:W-:Y:S01]  /*6de0*/  STS.128 [R63+0x10], R4 ;  /* 0x000010043f007388 */ /* 0x0003e20000000c00 */
[C---:B------:R-:W-:Y:S01]  /*6df0*/  FMUL R13, R24.reuse, R17 ;  /* 0x00000011180d7220 */ /* 0x040fe20000400000 */
[C---:B------:R-:W-:Y:S01]  /*6e00*/  FFMA R10, R27.reuse, R42, R10 ;  /* 0x0000002a1b0a7223 */ /* 0x040fe2000000000a */
[C---:B------:R-:W-:Y:S01]  /*6e10*/  FMUL R14, R24.reuse, R18 ;  /* 0x00000012180e7220 */ /* 0x040fe20000400000 */
[C---:B------:R-:W-:Y:S01]  /*6e20*/  FFMA R11, R27.reuse, R43, R15 ;  /* 0x0000002b1b0b7223 */ /* 0x040fe2000000000f */
[----:B------:R-:W-:Y:S01]  /*6e30*/  FMUL R19, R24, R19 ;  /* 0x0000001318137220 */ /* 0x000fe20000400000 */
[C---:B------:R-:W-:Y:S01]  /*6e40*/  FFMA R12, R27.reuse, R44, R12 ;  /* 0x0000002c1b0c7223 */ /* 0x040fe2000000000c */
[C---:B------:R-:W-:Y:S01]  /*6e50*/  FFMA R13, R27.reuse, R45, R13 ;  /* 0x0000002d1b0d7223 */ /* 0x040fe2000000000d */
[C---:B------:R-:W-:Y:S01]  /*6e60*/  FFMA R14, R27.reuse, R46, R14 ;  /* 0x0000002e1b0e7223 */ /* 0x040fe2000000000e */
[----:B------:R1:W-:Y:S01]  /*6e70*/  STS.128 [R62+0x20], R8 ;  /* 0x000020083e007388 */ /* 0x0003e20000000c00 */
[----:B------:R-:W-:Y:S05]  /*6e80*/  FFMA R15, R27, R47, R19 ;  /* 0x0000002f1b0f7223 */ /* 0x000fea0000000013 */
[----:B------:R1:W-:Y:S01]  /*6e90*/  STS.128 [R59+0x30], R12 ;  /* 0x0000300c3b007388 */ /* 0x0003e20000000c00 */
[----:B------:R-:W-:Y:S01]  /*6ea0*/  @!PT LDS RZ, [RZ] ;  /* 0x00000000fffff984 */ /* 0x000fe20000000800 */
[----:B------:R-:W-:Y:S01]  /*6eb0*/  @!PT LDS RZ, [RZ] ;  /* 0x00000000fffff984 */ /* 0x000fe20000000800 */
[----:B------:R-:W-:Y:S01]  /*6ec0*/  @!PT LDS RZ, [RZ] ;  /* 0x00000000fffff984 */ /* 0x000fe20000000800 */
[----:B------:R-:W-:Y:S01]  /*6ed0*/  @!PT LDS RZ, [RZ] ;  /* 0x00000000fffff984 */ /* 0x000fe20000000800 */
[----:B------:R2:W-:Y:S06]  /*6ee0*/  MEMBAR.ALL.CTA ;  /* 0x0000000000007992 */ /* 0x0005ec0000008000 */
[----:B--2---:R-:W2:Y:S02]  /*6ef0*/  FENCE.VIEW.ASYNC.S ;  /* 0x00000000000073c6 */ /* 0x004ea40000000000 */
[----:B--2---:R-:W-:Y:S06]  /*6f00*/  BAR.SYNC.DEFER_BLOCKING 0x1, 0x80 ;  /* 0x0042000000007b1d */ /* 0x004fec0000010000 */
[----:B------:R-:W-:Y:S05]  /*6f10*/  @P0 BRA `(.L_x_109) ;  /* 0x0000000000280947 */ /* 0x000fea0003800000 */
[----:B------:R-:W-:Y:S01]  /*6f20*/  UIADD3 UR4, UPT, UPT, UR43, 0x200, URZ ;  /* 0x000002002b047890 */ /* 0x000fe2000fffe0ff */
[----:B------:R-:W-:Y:S05]  /*6f30*/  UMOV UR51, UR36 ;  /* 0x0000002400337c82 */ /* 0x000fea0008000000 */
[----:B------:R-:W-:Y:S01]  /*6f40*/  MOV R56, UR4 ;  /* 0x0000000400387c02 */ /* 0x000fe20008000f00 */
[----:B------:R-:W-:Y:S03]  /*6f50*/  UIADD3 UR4, UP0, UPT, UR54, 0x680, URZ ;  /* 0x0000068036047890 */ /* 0x000fe6000ff1e0ff */
[----:B------:R-:W-:Y:S01]  /*6f60*/  R2UR UR48, R56 ;  /* 0x00000000383072ca */ /* 0x000fe200000e0000 */
[----:B------:R-:W-:Y:S11]  /*6f70*/  UIADD3.X UR5, UPT, UPT, URZ, UR55, URZ, UP0, !UPT ;  /* 0x00000037ff057290 */ /* 0x000ff600087fe4ff */
[----:B------:R-:W-:Y:S01]  /*6f80*/  @!UPT UIADD3 URZ, UPT, UPT, URZ, URZ, URZ ;  /* 0x000000fffffff290 */ /* 0x000fe2000fffe0ff */
[----:B------:R2:W-:Y:S01]  /*6f90*/  UTMASTG.3D [UR48], [UR4] ;  /* 0x00000030040073b5 */ /* 0x0005e20008010000 */
[----:B------:R0:W-:Y:S01]  /*6fa0*/  UTMACMDFLUSH ;  /* 0x00000000000079b7 */ /* 0x0001e20000000000 */
[----:B--2---:R-:W-:Y:S04]  /*6fb0*/  DEPBAR.LE SB0, 0x1 ;  /* 0x000080400000791a */ /* 0x004fe80000000000 */
.L_x_109:
[----:B------:R-:W-:Y:S05]  /*6fc0*/  BSYNC.RECONVERGENT B0 ;  /* 0x0000000000007941 */ /* 0x000fea0003800200 */
.L_x_108:
[----:B------:R-:W-:Y:S01]  /*6fd0*/  BAR.SYNC.DEFER_BLOCKING 0x1, 0x80 ;  /* 0x0042000000007b1d */ /* 0x000fe20000010000 */
[----:B------:R-:W-:Y:S01]  /*6fe0*/  ISETP.NE.AND P1, PT, R71, RZ, PT ;  /* 0x000000ff4700720c */ /* 0x000fe20003f25270 */
[----:B------:R-:W-:Y:S01]  /*6ff0*/  UISETP.NE.AND UP0, UPT, UR53, URZ, UPT ;  /* 0x000000ff3500728c */ /* 0x000fe2000bf05270 */
[----:B------:R-:W-:Y:S11]  /*7000*/  LEA R2, R73, UR43, 0x3 ;  /* 0x0000002b49027c11 */ /* 0x000ff6000f8e18ff */
[----:B------:R-:W-:Y:S01]  /*7010*/  @P1 SHF.L.U32 R3, RZ, 0x1f, RZ ;  /* 0x0000001fff031819 */ /* 0x000fe200000006ff */
[----:B------:R-:W-:Y:S06]  /*7020*/  BRA.U !UP0, `(.L_x_110) ;  /* 0x0000000108247547 */ /* 0x000fec000b800000 */
[----:B-1----:R-:W-:Y:S01]  /*7030*/  IMAD.U32 R4, RZ, RZ, UR47 ;  /* 0x0000002fff047e24 */ /* 0x002fe2000f8e00ff */
[----:B------:R-:W-:Y:S01]  /*7040*/  MOV R0, UR52 ;  /* 0x0000003400007c02 */ /* 0x000fe20008000f00 */
[----:B------:R-:W-:Y:S03]  /*7050*/  UIADD3 UR4, UPT, UPT, UR47, 0x1, URZ ;  /* 0x000000012f047890 */ /* 0x000fe6000fffe0ff */
[----:B------:R-:W-:Y:S01]  /*7060*/  @P1 LEA R4, R4, UR43, 0x3 ;  /* 0x0000002b04041c11 */ /* 0x000fe2000f8e18ff */
[----:B------:R-:W-:Y:S04]  /*7070*/  UISETP.NE.AND UP0, UPT, UR4, 0x4, UPT ;  /* 0x000000040400788c */ /* 0x000fe8000bf05270 */
[----:B------:R-:W-:Y:S01]  /*7080*/  @P1 VIADD R4, R4, 0x50 ;  /* 0x0000005004041836 */ /* 0x000fe20000000000 */
[----:B------:R-:W-:Y:S04]  /*7090*/  USEL UR47, UR4, URZ, UP0 ;  /* 0x000000ff042f7287 */ /* 0x000fe80008000000 */
[----:B------:R-:W-:Y:S04]  /*70a0*/  @P1 PRMT R0, R0, 0x654, R4 ;  /* 0x0000065400001816 */ /* 0x000fe80000000004 */
[----:B------:R2:W-:Y:S04]  /*70b0*/  @P1 SYNCS.ARRIVE.TRANS64.RED.A1T0 RZ, [R0+URZ], RZ ;  /* 0x000000ff00ff19a7 */ /* 0x0005e800081004ff */
.L_x_110:
[----:B------:R-:W4:Y:S01]  /*70c0*/  @P1 SYNCS.PHASECHK.TRANS64.TRYWAIT P0, [R2+URZ+0x30], R3 ;  /* 0x00003003020015a7 */ /* 0x000f2200080011ff */
[----:B------:R-:W-:Y:S01]  /*70d0*/  BSSY B1, `(.L_x_111) ;  /* 0x0000016000017945 */ /* 0x000fe20003800000 */
[----:B----4-:R-:W-:Y:S03]  /*70e0*/  @P1 SEL R74, RZ, 0x1, !P0 ;  /* 0x00000001ff4a1807 */ /* 0x010fe60004000000 */
[----:B------:R-:W-:Y:S05]  /*70f0*/  @!P1 BRA `(.L_x_112) ;  /* 0x00000000004c9947 */ /* 0x000fea0003800000 */
[----:B------:R-:W-:Y:S01]  /*7100*/  ISETP.NE.AND P0, PT, R74, RZ, PT ;  /* 0x000000ff4a00720c */ /* 0x000fe20003f05270 */
[----:B------:R-:W-:Y:S01]  /*7110*/  BSSY B0, `(.L_x_113) ;  /* 0x000000b000007945 */ /* 0x000fe20003800000 */
[----:B------:R-:W-:Y:S11]  /*7120*/  ISETP.NE.AND P1, PT, R75, RZ, PT ;  /* 0x000000ff4b00720c */ /* 0x000ff60003f25270 */
[----:B------:R-:W-:Y:S02]  /*7130*/  @!UPT UIADD3 URZ, UPT, UPT, URZ, URZ, URZ ;  /* 0x000000fffffff290 */ /* 0x000fe4000fffe0ff */
[C---:B-1----:R-:W-:Y:S01]  /*7140*/  @P1 IMAD R6, R73.reuse, 0x2000, R64 ;  /* 0x0000200049061824 */ /* 0x042fe200078e0240 */
[C---:B------:R-:W-:Y:S01]  /*7150*/  @P1 LEA R4, R73.reuse, R62, 0xd ;  /* 0x0000003e49041211 */ /* 0x040fe200078e68ff */
[C---:B------:R-:W-:Y:S02]  /*7160*/  @P1 IMAD R5, R73.reuse, 0x2000, R63 ;  /* 0x0000200049051824 */ /* 0x040fe400078e023f */
[----:B------:R-:W-:Y:S01]  /*7170*/  @P1 IMAD R3, R73, 0x2000, R59 ;  /* 0x0000200049031824 */ /* 0x000fe200078e023b */
[----:B------:R-:W-:Y:S06]  /*7180*/  @P0 BRA `(.L_x_114) ;  /* 0x00000000000c0947 */ /* 0x000fec0003800000 */
[----:B--2---:R-:W-:Y:S04]  /*7190*/  SHF.L.U32 R0, RZ, 0x1f, RZ ;  /* 0x0000001fff007819 */ /* 0x004fe800000006ff */
[----:B------:R-:W1:Y:S02]  /*71a0*/  SYNCS.PHASECHK.TRANS64.TRYWAIT P0, [R2+URZ+0x30], R0 ;  /* 0x00003000020075a7 */ /* 0x000e6400080011ff */
[----:B-1----:R-:W-:Y:S05]  /*71b0*/  @!P0 BRA `(.L_x_115) ;  /* 0x0000004000b08947 */ /* 0x002fea0003800000 */
.L_x_114:
[----:B------:R-:W-:Y:S05]  /*71c0*/  BSYNC B0 ;  /* 0x0000000000007941 */ /* 0x000fea0003800000 */
.L_x_113:
[----:B------:R-:W-:Y:S02]  /*71d0*/  ISETP.NE.AND P0, PT, R75, RZ, PT ;  /* 0x000000ff4b00720c */ /* 0x000fe40003f05270 */
[----:B------:R-:W-:Y:S11]  /*71e0*/  IADD3 R73, PT, PT, R73, 0x1, RZ ;  /* 0x0000000149497810 */ /* 0x000ff60007ffe0ff */
[----:B------:R4:W1:Y:S04]  /*71f0*/  @P0 LDS.128 R32, [R6] ;  /* 0x0000000006200984 */ /* 0x0008680000000c00 */
[----:B------:R4:W1:Y:S04]  /*7200*/  @P0 LDS.128 R36, [R5+0x10] ;  /* 0x0000100005240984 */ /* 0x0008680000000c00 */
[----:B------:R4:W1:Y:S04]  /*7210*/  @P0 LDS.128 R40, [R4+0x20] ;  /* 0x0000200004280984 */ /* 0x0008680000000c00 */
[----:B------:R4:W1:Y:S02]  /*7220*/  @P0 LDS.128 R44, [R3+0x30] ;  /* 0x00003000032c0984 */ /* 0x0008640000000c00 */
.L_x_112:
[----:B------:R-:W-:Y:S05]  /*7230*/  BSYNC B1 ;  /* 0x0000000000017941 */ /* 0x000fea0003800000 */
.L_x_111:
[----:B-12---:R-:W-:Y:S05]  /*7240*/  VIADD R0, R25, 0x10 ;  /* 0x0000001019007836 */ /* 0x006fea0000000000 */
[----:B------:R-:W-:Y:S04]  /*7250*/  SHF.R.U32.HI R0, RZ, 0x15, R0 ;  /* 0x00000015ff007819 */ /* 0x000fe80000011600 */
[----:B------:R-:W-:Y:S11]  /*7260*/  LOP3.LUT P0, RZ, R0, 0x3, R52, 0x48, !PT ;  /* 0x0000000300ff7812 */ /* 0x000ff60007804834 */
[----:B------:R-:W-:Y:S02]  /*7270*/  @!UPT UIADD3 URZ, UPT, UPT, URZ, URZ, URZ ;  /* 0x000000fffffff290 */ /* 0x000fe4000fffe0ff */
[----:B------:R-:W-:Y:S05]  /*7280*/  @!P0 BRA `(.L_x_116) ;  /* 0x0000000000408947 */ /* 0x000fea0003800000 */
[----:B------:R-:W1:Y:S01]  /*7290*/  LDCU.64 UR8, c[0x4][0x70] ;  /* 0x01000e00ff0877ac */ /* 0x000e620008000a00 */
[----:B----4-:R-:W-:Y:S01]  /*72a0*/  MOV R3, 0x0 ;  /* 0x0000000000037802 */ /* 0x010fe20000000f00 */
[----:B------:R-:W-:Y:S02]  /*72b0*/  HFMA2 R12, -RZ, RZ, 0, 5.9604644775390625e-08 ;  /* 0x00000001ff0c7431 */ /* 0x000fe400000001ff */
[----:B------:R-:W-:Y:S02]  /*72c0*/  IMAD.MOV.U32 R8, RZ, RZ, 0x192 ;  /* 0x00000192ff087424 */ /* 0x000fe400078e00ff */
[----:B------:R-:W-:Y:S01]  /*72d0*/  IMAD.MOV.U32 R13, RZ, RZ, RZ ;  /* 0x000000ffff0d7224 */ /* 0x000fe200078e00ff */
[----:B------:R-:W2:Y:S01]  /*72e0*/  LDCU.64 UR6, c[0x4][0x78] ;  /* 0x01000f00ff0677ac */ /* 0x000ea20008000a00 */
[----:B------:R-:W4:Y:S01]  /*72f0*/  LDC.64 R2, c[0x4][R3] ;  /* 0x0100000003027b82 */ /* 0x000f220000000a00 */
[----:B------:R-:W5:Y:S01]  /*7300*/  LDCU.64 UR4, c[0x4][0x10] ;  /* 0x01000200ff0477ac */ /* 0x000f620008000a00 */
[----:B-1----:R-:W-:Y:S01]  /*7310*/  MOV R5, UR9 ;  /* 0x0000000900057c02 */ /* 0x002fe20008000f00 */
[----:B------:R-:W-:Y:S01]  /*7320*/  IMAD.U32 R4, RZ, RZ, UR8 ;  /* 0x00000008ff047e24 */ /* 0x000fe2000f8e00ff */
[----:B--2---:R-:W-:Y:S01]  /*7330*/  MOV R7, UR7 ;  /* 0x0000000700077c02 */ /* 0x004fe20008000f00 */
[----:B------:R-:W-:Y:S01]  /*7340*/  IMAD.U32 R6, RZ, RZ, UR6 ;  /* 0x00000006ff067e24 */ /* 0x000fe2000f8e00ff */
[----:B-----5:R-:W-:Y:S01]  /*7350*/  MOV R11, UR5 ;  /* 0x00000005000b7c02 */ /* 0x020fe20008000f00 */
[----:B------:R-:W-:Y:S02]  /*7360*/  IMAD.U32 R10, RZ, RZ, UR4 ;  /* 0x00000004ff0a7e24 */ /* 0x000fe4000f8e00ff */
[----:B------:R-:W-:Y:S07]  /*7370*/  LEPC R20, `(.L_x_116) ;  /* 0x000000001014794e */ /* 0x000fee0000000000 */
[----:B---34-:R-:W-:Y:S05]  /*7380*/  CALL.ABS.NOINC R2 ;  /* 0x0000000002007343 */ /* 0x018fea0003c00000 */
.L_x_116:
[----:B------:R-:W-:Y:S05]  /*7390*/  WARPSYNC.ALL ;  /* 0x0000000000007948 */ /* 0x000fea0003800000 */
[----:B------:R-:W-:Y:S01]  /*73a0*/  R2UR UR4, R25 ;  /* 0x00000000190472ca */ /* 0x000fe200000e0000 */
[----:B------:R-:W-:Y:S01]  /*73b0*/  BSSY.RECONVERGENT B0, `(.L_x_117) ;  /* 0x0000040000007945 */ /* 0x000fe20003800200 */
[----:B------:R-:W-:Y:S02]  /*73c0*/  ISETP.NE.AND P6, PT, R71, RZ, PT ;  /* 0x000000ff4700720c */ /* 0x000fe40003fc5270 */
[----:B------:R-:W-:Y:S02]  /*73d0*/  ISETP.NE.AND P0, PT, R66, RZ, PT ;  /* 0x000000ff4200720c */ /* 0x000fe40003f05270 */
[----:B------:R-:W-:Y:S07]  /*73e0*/  MOV R20, UR47 ;  /* 0x0000002f00147c02 */ /* 0x000fee0008000f00 */
[----:B----4-:R-:W1:Y:S02]  /*73f0*/  LDTM.x16 R4, tmem[UR4+0x10] ;  /* 0x00001004000479ee */ /* 0x010e640008240000 */
[----:B------:R-:W-:Y:S01]  /*7400*/  @P6 LEA R20, R20, UR43, 0x3 ;  /* 0x0000002b14146c11 */ /* 0x000fe2000f8e18ff */
[C---:B-1----:R-:W-:Y:S01]  /*7410*/  FMUL R0, R24.reuse, R4 ;  /* 0x0000000418007220 */ /* 0x042fe20000400000 */
        /* <DEDUP_REMOVED lines=33> */
[----:B------:R-:W-:Y:S01]  /*7630*/  FFMA R15, R27, R47, R19 ;  /* 0x0000002f1b0f7223 */ /* 0x000fe20000000013 */
[----:B------:R-:W-:Y:S02]  /*7640*/  MOV R16, UR52 ;  /* 0x0000003400107c02 */ /* 0x000fe40008000f00 */
[----:B------:R-:W-:Y:S02]  /*7650*/  @P6 IADD3 R17, PT, PT, R20, 0x50, RZ ;  /* 0x0000005014116810 */ /* 0x000fe40007ffe0ff */
[----:B------:R1:W-:Y:S01]  /*7660*/  STS.128 [R59+0x2030], R12 ;  /* 0x0020300c3b007388 */ /* 0x0003e20000000c00 */
[----:B------:R-:W-:Y:S02]  /*7670*/  LEA R0, R73, UR43, 0x3 ;  /* 0x0000002b49007c11 */ /* 0x000fe4000f8e18ff */
[----:B------:R-:W-:Y:S01]  /*7680*/  @P6 PRMT R16, R16, 0x654, R17 ;  /* 0x0000065410106816 */ /* 0x000fe20000000011 */
[----:B------:R-:W-:Y:S01]  /*7690*/  @!PT LDS RZ, [RZ] ;  /* 0x00000000fffff984 */ /* 0x000fe20000000800 */
[----:B------:R-:W-:Y:S01]  /*76a0*/  @!PT LDS RZ, [RZ] ;  /* 0x00000000fffff984 */ /* 0x000fe20000000800 */
[----:B------:R-:W-:Y:S01]  /*76b0*/  @!PT LDS RZ, [RZ] ;  /* 0x00000000fffff984 */ /* 0x000fe20000000800 */
[----:B------:R-:W-:Y:S01]  /*76c0*/  @!PT LDS RZ, [RZ] ;  /* 0x00000000fffff984 */ /* 0x000fe20000000800 */
[----:B------:R2:W-:Y:S06]  /*76d0*/  MEMBAR.ALL.CTA ;  /* 0x0000000000007992 */ /* 0x0005ec0000008000 */
[----:B--2---:R-:W2:Y:S01]  /*76e0*/  FENCE.VIEW.ASYNC.S ;  /* 0x00000000000073c6 */ /* 0x004ea20000000000 */
[----:B------:R-:W-:Y:S01]  /*76f0*/  @P6 SHF.L.U32 R2, RZ, 0x1f, RZ ;  /* 0x0000001fff026819 */ /* 0x000fe200000006ff */
[----:B--2---:R-:W-:Y:S06]  /*7700*/  BAR.SYNC.DEFER_BLOCKING 0x1, 0x80 ;  /* 0x0042000000007b1d */ /* 0x004fec0000010000 */
[----:B------:R-:W-:Y:S05]  /*7710*/  @P0 BRA `(.L_x_118) ;  /* 0x0000000000240947 */ /* 0x000fea0003800000 */
[----:B------:R-:W-:Y:S02]  /*7720*/  UIADD3 UR4, UP0, UPT, UR54, 0x680, URZ ;  /* 0x0000068036047890 */ /* 0x000fe4000ff1e0ff */
[----:B------:R-:W-:Y:S02]  /*7730*/  UIADD3 UR9, UPT, UPT, UR49, 0x10, URZ ;  /* 0x0000001031097890 */ /* 0x000fe4000fffe0ff */
[----:B------:R-:W-:Y:S02]  /*7740*/  UIADD3 UR8, UPT, UPT, UR43, 0x2200, URZ ;  /* 0x000022002b087890 */ /* 0x000fe4000fffe0ff */
[----:B------:R-:W-:Y:S01]  /*7750*/  UIADD3.X UR5, UPT, UPT, URZ, UR55, URZ, UP0, !UPT ;  /* 0x00000037ff057290 */ /* 0x000fe200087fe4ff */
[----:B------:R-:W-:Y:S01]  /*7760*/  UMOV UR10, UR50 ;  /* 0x00000032000a7c82 */ /* 0x000fe20008000000 */
[----:B------:R-:W-:Y:S07]  /*7770*/  UMOV UR11, UR36 ;  /* 0x00000024000b7c82 */ /* 0x000fee0008000000 */
[----:B------:R2:W-:Y:S01]  /*7780*/  UTMASTG.3D [UR8], [UR4] ;  /* 0x00000008040073b5 */ /* 0x0005e20008010000 */
[----:B------:R0:W-:Y:S01]  /*7790*/  UTMACMDFLUSH ;  /* 0x00000000000079b7 */ /* 0x0001e20000000000 */
[----:B--2---:R-:W-:Y:S04]  /*77a0*/  DEPBAR.LE SB0, 0x1 ;  /* 0x000080400000791a */ /* 0x004fe80000000000 */
.L_x_118:
[----:B------:R-:W-:Y:S05]  /*77b0*/  BSYNC.RECONVERGENT B0 ;  /* 0x0000000000007941 */ /* 0x000fea0003800200 */
.L_x_117:
[----:B------:R-:W-:Y:S01]  /*77c0*/  BAR.SYNC.DEFER_BLOCKING 0x1, 0x80 ;  /* 0x0042000000007b1d */ /* 0x000fe20000010000 */
[----:B------:R-:W-:Y:S04]  /*77d0*/  UIADD3 UR4, UPT, UPT, UR47, 0x1, URZ ;  /* 0x000000012f047890 */ /* 0x000fe8000fffe0ff */
[----:B------:R-:W-:Y:S04]  /*77e0*/  UISETP.NE.AND UP0, UPT, UR4, 0x4, UPT ;  /* 0x000000040400788c */ /* 0x000fe8000bf05270 */
[----:B------:R-:W-:Y:S01]  /*77f0*/  USEL UR46, UR4, URZ, UP0 ;  /* 0x000000ff042e7287 */ /* 0x000fe20008000000 */
[----:B------:R2:W-:Y:S01]  /*7800*/  @P6 SYNCS.ARRIVE.TRANS64.RED.A1T0 RZ, [R16+URZ], RZ ;  /* 0x000000ff10ff69a7 */ /* 0x0005e200081004ff */
[----:B------:R-:W-:Y:S01]  /*7810*/  BSSY B1, `(.L_x_119) ;  /* 0x0000017000017945 */ /* 0x000fe20003800000 */
[----:B------:R-:W4:Y:S02]  /*7820*/  @P6 SYNCS.PHASECHK.TRANS64.TRYWAIT P0, [R0+URZ+0x30], R2 ;  /* 0x00003002000065a7 */ /* 0x000f2400080011ff */
[----:B----4-:R-:W-:Y:S01]  /*7830*/  @P6 SEL R74, RZ, 0x1, !P0 ;  /* 0x00000001ff4a6807 */ /* 0x010fe20004000000 */
[----:B--2---:R-:W-:Y:S06]  /*7840*/  @!P6 BRA `(.L_x_120) ;  /* 0x00000000004ce947 */ /* 0x004fec0003800000 */
        /* <DEDUP_REMOVED lines=9> */
[----:B------:R-:W-:Y:S04]  /*78e0*/  SHF.L.U32 R6, RZ, 0x1f, RZ ;  /* 0x0000001fff067819 */ /* 0x000fe800000006ff */
[----:B------:R-:W1:Y:S02]  /*78f0*/  SYNCS.PHASECHK.TRANS64.TRYWAIT P0, [R0+URZ+0x30], R6 ;  /* 0x00003006000075a7 */ /* 0x000e6400080011ff */
[----:B-1----:R-:W-:Y:S05]  /*7900*/  @!P0 BRA `(.L_x_123) ;  /* 0x0000003800f08947 */ /* 0x002fea0003800000 */
.L_x_122:
[----:B------:R-:W-:Y:S05]  /*7910*/  BSYNC B0 ;  /* 0x0000000000007941 */ /* 0x000fea0003800000 */
.L_x_121:
[----:B------:R-:W-:Y:S02]  /*7920*/  ISETP.NE.AND P0, PT, R75, RZ, PT ;  /* 0x000000ff4b00720c */ /* 0x000fe40003f05270 */
[----:B------:R-:W-:Y:S11]  /*7930*/  IADD3 R73, PT, PT, R73, 0x1, RZ ;  /* 0x0000000149497810 */ /* 0x000ff60007ffe0ff */
[----:B------:R2:W4:Y:S04]  /*7940*/  @P0 LDS.128 R32, [R5] ;  /* 0x0000000005200984 */ /* 0x0005280000000c00 */
[----:B------:R2:W1:Y:S04]  /*7950*/  @P0 LDS.128 R36, [R4+0x10] ;  /* 0x0000100004240984 */ /* 0x0004680000000c00 */
[----:B------:R2:W1:Y:S04]  /*7960*/  @P0 LDS.128 R40, [R3+0x20] ;  /* 0x0000200003280984 */ /* 0x0004680000000c00 */
[----:B------:R2:W1:Y:S02]  /*7970*/  @P0 LDS.128 R44, [R2+0x30] ;  /* 0x00003000022c0984 */ /* 0x0004640000000c00 */
.L_x_120:
[----:B------:R-:W-:Y:S05]  /*7980*/  BSYNC B1 ;  /* 0x0000000000017941 */ /* 0x000fea0003800000 */
.L_x_119:
[----:B-1----:R-:W-:Y:S05]  /*7990*/  VIADD R0, R25, 0x20 ;  /* 0x0000002019007836 */ /* 0x002fea0000000000 */
[----:B------:R-:W-:Y:S04]  /*79a0*/  SHF.R.U32.HI R0, RZ, 0x15, R0 ;  /* 0x00000015ff007819 */ /* 0x000fe80000011600 */
[----:B------:R-:W-:Y:S11]  /*79b0*/  LOP3.LUT P0, RZ, R0, 0x3, R52, 0x48, !PT ;  /* 0x0000000300ff7812 */ /* 0x000ff60007804834 */
[----:B------:R-:W-:Y:S02]  /*79c0*/  @!UPT UIADD3 URZ, UPT, UPT, URZ, URZ, URZ ;  /* 0x000000fffffff290 */ /* 0x000fe4000fffe0ff */
[----:B------:R-:W-:Y:S05]  /*79d0*/  @!P0 BRA `(.L_x_124) ;  /* 0x0000000000408947 */ /* 0x000fea0003800000 */
[----:B------:R-:W1:Y:S01]  /*79e0*/  LDCU.64 UR8, c[0x4][0x70] ;  /* 0x01000e00ff0877ac */ /* 0x000e620008000a00 */
[----:B--2---:R-:W-:Y:S01]  /*79f0*/  MOV R3, 0x0 ;  /* 0x0000000000037802 */ /* 0x004fe20000000f00 */
[----:B------:R-:W-:Y:S02]  /*7a00*/  HFMA2 R12, -RZ, RZ, 0, 5.9604644775390625e-08 ;  /* 0x00000001ff0c7431 */ /* 0x000fe400000001ff */
[----:B------:R-:W-:Y:S02]  /*7a10*/  IMAD.MOV.U32 R8, RZ, RZ, 0x192 ;  /* 0x00000192ff087424 */ /* 0x000fe400078e00ff */
[----:B------:R-:W-:Y:S01]  /*7a20*/  IMAD.MOV.U32 R13, RZ, RZ, RZ ;  /* 0x000000ffff0d7224 */ /* 0x000fe200078e00ff */
[----:B------:R-:W2:Y:S01]  /*7a30*/  LDCU.64 UR6, c[0x4][0x78] ;  /* 0x01000f00ff0677ac */ /* 0x000ea20008000a00 */
[----:B------:R-:W3:Y:S01]  /*7a40*/  LDC.64 R2, c[0x4][R3] ;  /* 0x0100000003027b82 */ /* 0x000ee20000000a00 */
        /* <DEDUP_REMOVED lines=9> */
.L_x_124:
[----:B------:R-:W-:Y:S05]  /*7ae0*/  WARPSYNC.ALL ;  /* 0x0000000000007948 */ /* 0x000fea0003800000 */
[----:B------:R-:W-:Y:S01]  /*7af0*/  R2UR UR4, R25 ;  /* 0x00000000190472ca */ /* 0x000fe200000e0000 */
[----:B------:R-:W-:Y:S01]  /*7b00*/  BSSY.RECONVERGENT B0, `(.L_x_125) ;  /* 0x0000040000007945 */ /* 0x000fe20003800200 */
[----:B------:R-:W-:Y:S02]  /*7b10*/  ISETP.NE.AND P6, PT, R71, RZ, PT ;  /* 0x000000ff4700720c */ /* 0x000fe40003fc5270 */
[----:B------:R-:W-:Y:S02]  /*7b20*/  ISETP.NE.AND P0, PT, R66, RZ, PT ;  /* 0x000000ff4200720c */ /* 0x000fe40003f05270 */
[----:B------:R-:W-:Y:S07]  /*7b30*/  MOV R20, UR46 ;  /* 0x0000002e00147c02 */ /* 0x000fee0008000f00 */
[----:B--2---:R-:W1:Y:S02]  /*7b40*/  LDTM.x16 R4, tmem[UR4+0x20] ;  /* 0x00002004000479ee */ /* 0x004e640008240000 */
[----:B------:R-:W-:Y:S01]  /*7b50*/  @P6 LEA R20, R20, UR43, 0x3 ;  /* 0x0000002b14146c11 */ /* 0x000fe2000f8e18ff */
[C---:B-1----:R-:W-:Y:S01]  /*7b60*/  FMUL R0, R24.reuse, R4 ;  /* 0x0000000418007220 */ /* 0x042fe20000400000 */
[C---:B------:R-:W-:Y:S01]  /*7b70*/  FMUL R2, R24.reuse, R5 ;  /* 0x0000000518027220 */ /* 0x040fe20000400000 */
[C---:B------:R-:W-:Y:S01]  /*7b80*/  FMUL R3, R24.reuse, R6 ;  /* 0x0000000618037220 */ /* 0x040fe20000400000 */
[C---:B------:R-:W-:Y:S01]  /*7b90*/  FMUL R7, R24.reuse, R7 ;  /* 0x0000000718077220 */ /* 0x040fe20000400000 */
[C---:B----4-:R-:W-:Y:S01]  /*7ba0*/  FFMA R28, R27.reuse, R32, R0 ;  /* 0x000000201b1c7223 */ /* 0x050fe20000000000 */
        /* <DEDUP_REMOVED lines=53> */
.L_x_126:
[----:B------:R-:W-:Y:S05]  /*7f00*/  BSYNC.RECONVERGENT B0 ;  /* 0x0000000000007941 */ /* 0x000fea0003800200 */
.L_x_125:
[----:B------:R-:W-:Y:S01]  /*7f10*/  BAR.SYNC.DEFER_BLOCKING 0x1, 0x80 ;  /* 0x0042000000007b1d */ /* 0x000fe20000010000 */
[----:B------:R-:W-:Y:S01]  /*7f20*/  UIADD3 UR4, UPT, UPT, UR46, 0x1, URZ ;  /* 0x000000012e047890 */ /* 0x000fe2000fffe0ff */
[----:B------:R-:W-:Y:S03]  /*7f30*/  HFMA2 R76, -RZ, RZ, 0, 0 ;  /* 0x00000000ff4c7431 */ /* 0x000fe600000001ff */
        /* <DEDUP_REMOVED lines=19> */
.L_x_130:
[----:B------:R-:W-:Y:S05]  /*8070*/  BSYNC B0 ;  /* 0x0000000000007941 */ /* 0x000fea0003800000 */
.L_x_129:
[----:B------:R-:W-:Y:S01]  /*8080*/  ISETP.NE.AND P0, PT, R75, RZ, PT ;  /* 0x000000ff4b00720c */ /* 0x000fe20003f05270 */
[----:B------:R-:W-:Y:S11]  /*8090*/  VIADD R73, R73, 0x1 ;  /* 0x0000000149497836 */ /* 0x000ff60000000000 */
[----:B------:R-:W-:Y:S01]  /*80a0*/  @!UPT UIADD3 URZ, UPT, UPT, URZ, URZ, URZ ;  /* 0x000000fffffff290 */ /* 0x000fe2000fffe0ff */
[----:B------:R2:W4:Y:S04]  /*80b0*/  @P0 LDS.128 R32, [R5] ;  /* 0x0000000005200984 */ /* 0x0005280000000c00 */
[----:B------:R2:W1:Y:S04]  /*80c0*/  @P0 LDS.128 R36, [R4+0x10] ;  /* 0x0000100004240984 */ /* 0x0004680000000c00 */
[----:B------:R2:W1:Y:S04]  /*80d0*/  @P0 LDS.128 R40, [R3+0x20] ;  /* 0x0000200003280984 */ /* 0x0004680000000c00 */
[----:B------:R2:W1:Y:S01]  /*80e0*/  @P0 LDS.128 R44, [R2+0x30] ;  /* 0x00003000022c0984 */ /* 0x0004620000000c00 */
[C---:B------:R-:W-:Y:S04]  /*80f0*/  ISETP.NE.AND P0, PT, R73.reuse, 0x4, PT ;  /* 0x000000044900780c */ /* 0x040fe80003f05270 */
[----:B------:R-:W-:Y:S02]  /*8100*/  SEL R73, R73, RZ, P0 ;  /* 0x000000ff49497207 */ /* 0x000fe40000000000 */
[----:B------:R-:W-:Y:S02]  /*8110*/  SEL R76, RZ, 0x1, P0 ;  /* 0x00000001ff4c7807 */ /* 0x000fe40000000000 */
.L_x_128:
[----:B------:R-:W-:Y:S05]  /*8120*/  BSYNC B1 ;  /* 0x0000000000017941 */ /* 0x000fea0003800000 */
.L_x_127:
        /* <DEDUP_REMOVED lines=21> */
.L_x_132:
        /* <DEDUP_REMOVED lines=54> */
[----:B------:R-:W-:Y:S01]  /*85e0*/  @P6 SHF.L.U32 R2, R76, 0x1f, RZ ;  /* 0x0000001f4c026819 */ /* 0x000fe200000006ff */
        /* <DEDUP_REMOVED lines=11> */
.L_x_134:
[----:B------:R-:W-:Y:S05]  /*86a0*/  BSYNC.RECONVERGENT B0 ;  /* 0x0000000000007941 */ /* 0x000fea0003800200 */
.L_x_133:
        /* <DEDUP_REMOVED lines=18> */
[----:B------:R-:W-:Y:S04]  /*87d0*/  SHF.L.U32 R6, R76, 0x1f, RZ ;  /* 0x0000001f4c067819 */ /* 0x000fe800000006ff */
[----:B------:R-:W1:Y:S02]  /*87e0*/  SYNCS.PHASECHK.TRANS64.TRYWAIT P0, [R0+URZ+0x30], R6 ;  /* 0x00003006000075a7 */ /* 0x000e6400080011ff */
[----:B-1----:R-:W-:Y:S05]  /*87f0*/  @!P0 BRA `(.L_x_139) ;  /* 0x0000002c005c8947 */ /* 0x002fea0003800000 */
.L_x_138:
[----:B------:R-:W-:Y:S05]  /*8800*/  BSYNC B0 ;  /* 0x0000000000007941 */ /* 0x000fea0003800000 */
.L_x_137:
[----:B------:R-:W-:Y:S01]  /*8810*/  ISETP.NE.AND P0, PT, R75, RZ, PT ;  /* 0x000000ff4b00720c */ /* 0x000fe20003f05270 */
[----:B------:R-:W-:Y:S11]  /*8820*/  VIADD R73, R73, 0x1 ;  /* 0x0000000149497836 */ /* 0x000ff60000000000 */
[----:B------:R-:W-:Y:S01]  /*8830*/  @!UPT UIADD3 URZ, UPT, UPT, URZ, URZ, URZ ;  /* 0x000000fffffff290 */ /* 0x000fe2000fffe0ff */
[----:B------:R2:W4:Y:S04]  /*8840*/  @P0 LDS.128 R32, [R5] ;  /* 0x0000000005200984 */ /* 0x0005280000000c00 */
[----:B------:R2:W2:Y:S04]  /*8850*/  @P0 LDS.128 R36, [R4+0x10] ;  /* 0x0000100004240984 */ /* 0x0004a80000000c00 */
[----:B------:R2:W2:Y:S04]  /*8860*/  @P0 LDS.128 R40, [R3+0x20] ;  /* 0x0000200003280984 */ /* 0x0004a80000000c00 */
[----:B------:R2:W2:Y:S01]  /*8870*/  @P0 LDS.128 R44, [R2+0x30] ;  /* 0x00003000022c0984 */ /* 0x0004a20000000c00 */
[C---:B------:R-:W-:Y:S04]  /*8880*/  ISETP.NE.AND P0, PT, R73.reuse, 0x4, PT ;  /* 0x000000044900780c */ /* 0x040fe80003f05270 */
[----:B-1----:R-:W-:Y:S02]  /*8890*/  SEL R0, RZ, 0x1, P0 ;  /* 0x00000001ff007807 */ /* 0x002fe40000000000 */
[----:B------:R-:W-:Y:S02]  /*88a0*/  SEL R73, R73, RZ, P0 ;  /* 0x000000ff49497207 */ /* 0x000fe40000000000 */
[----:B------:R-:W-:Y:S02]  /*88b0*/  LOP3.LUT R76, R76, R0, RZ, 0x3c, !PT ;  /* 0x000000004c4c7212 */ /* 0x000fe400078e3cff */
.L_x_136:
[----:B------:R-:W-:Y:S05]  /*88c0*/  BSYNC B1 ;  /* 0x0000000000017941 */ /* 0x000fea0003800000 */
.L_x_135:
[----:B------:R-:W-:Y:S05]  /*88d0*/  VIADD R0, R25, 0x40 ;  /* 0x0000004019007836 */ /* 0x000fea0000000000 */
[----:B------:R-:W-:Y:S04]  /*88e0*/  SHF.R.U32.HI R0, RZ, 0x15, R0 ;  /* 0x00000015ff007819 */ /* 0x000fe80000011600 */
[----:B------:R-:W-:Y:S11]  /*88f0*/  LOP3.LUT P0, RZ, R0, 0x3, R52, 0x48, !PT ;  /* 0x0000000300ff7812 */ /* 0x000ff60007804834 */
[----:B------:R-:W-:Y:S02]  /*8900*/  @!UPT UIADD3 URZ, UPT, UPT, URZ, URZ, URZ ;  /* 0x000000fffffff290 */ /* 0x000fe4000fffe0ff */
[----:B------:R-:W-:Y:S05]  /*8910*/  @!P0 BRA `(.L_x_140) ;  /* 0x0000000000408947 */ /* 0x000fea0003800000 */
[----:B------:R-:W5:Y:S01]  /*8920*/  LDCU.64 UR8, c[0x4][0x70] ;  /* 0x01000e00ff0877ac */ /* 0x000f620008000a00 */
[----:B--2---:R-:W-:Y:S01]  /*8930*/  MOV R3, 0x0 ;  /* 0x0000000000037802 */ /* 0x004fe20000000f00 */
[----:B-1----:R-:W-:Y:S02]  /*8940*/  HFMA2 R12, -RZ, RZ, 0, 5.9604644775390625e-08 ;  /* 0x00000001ff0c7431 */ /* 0x002fe400000001ff */
[----:B------:R-:W-:Y:S02]  /*8950*/  IMAD.MOV.U32 R8, RZ, RZ, 0x192 ;  /* 0x00000192ff087424 */ /* 0x000fe400078e00ff */
[----:B------:R-:W-:Y:S01]  /*8960*/  IMAD.MOV.U32 R13, RZ, RZ, RZ ;  /* 0x000000ffff0d7224 */ /* 0x000fe200078e00ff */
[----:B------:R-:W1:Y:S01]  /*8970*/  LDCU.64 UR6, c[0x4][0x78] ;  /* 0x01000f00ff0677ac */ /* 0x000e620008000a00 */
[----:B------:R-:W2:Y:S01]  /*8980*/  LDC.64 R2, c[0x4][R3] ;  /* 0x0100000003027b82 */ /* 0x000ea20000000a00 */
[----:B------:R-:W3:Y:S01]  /*8990*/  LDCU.64 UR4, c[0x4][0x10] ;  /* 0x01000200ff0477ac */ /* 0x000ee20008000a00 */
[----:B-----5:R-:W-:Y:S01]  /*89a0*/  MOV R5, UR9 ;  /* 0x0000000900057c02 */ /* 0x020fe20008000f00 */
[----:B------:R-:W-:Y:S01]  /*89b0*/  IMAD.U32 R4, RZ, RZ, UR8 ;  /* 0x00000008ff047e24 */ /* 0x000fe2000f8e00ff */
[----:B-1----:R-:W-:Y:S01]  /*89c0*/  MOV R7, UR7 ;  /* 0x0000000700077c02 */ /* 0x002fe20008000f00 */
[----:B------:R-:W-:Y:S01]  /*89d0*/  IMAD.U32 R6, RZ, RZ, UR6 ;  /* 0x00000006ff067e24 */ /* 0x000fe2000f8e00ff */
[----:B---3--:R-:W-:Y:S01]  /*89e0*/  MOV R11, UR5 ;  /* 0x00000005000b7c02 */ /* 0x008fe20008000f00 */
[----:B------:R-:W-:Y:S02]  /*89f0*/  IMAD.U32 R10, RZ, RZ, UR4 ;  /* 0x00000004ff0a7e24 */ /* 0x000fe4000f8e00ff */
[----:B------:R-:W-:Y:S07]  /*8a00*/  LEPC R20, `(.L_x_140) ;  /* 0x000000001014794e */ /* 0x000fee0000000000 */
[----:B--2-4-:R-:W-:Y:S05]  /*8a10*/  CALL.ABS.NOINC R2 ;  /* 0x0000000002007343 */ /* 0x014fea0003c00000 */
.L_x_140:
[----:B------:R-:W-:Y:S05]  /*8a20*/  WARPSYNC.ALL ;  /* 0x0000000000007948 */ /* 0x000fea0003800000 */
[----:B------:R-:W-:Y:S01]  /*8a30*/  R2UR UR4, R25 ;  /* 0x00000000190472ca */ /* 0x000fe200000e0000 */
[----:B------:R-:W-:Y:S01]  /*8a40*/  BSSY.RECONVERGENT B0, `(.L_x_141) ;  /* 0x0000043000007945 */ /* 0x000fe20003800200 */
[----:B------:R-:W-:Y:S02]  /*8a50*/  ISETP.NE.AND P6, PT, R71, RZ, PT ;  /* 0x000000ff4700720c */ /* 0x000fe40003fc5270 */
[----:B------:R-:W-:Y:S02]  /*8a60*/  ISETP.NE.AND P0, PT, R66, RZ, PT ;  /* 0x000000ff4200720c */ /* 0x000fe40003f05270 */
[----:B------:R-:W-:Y:S07]  /*8a70*/  MOV R20, UR47 ;  /* 0x0000002f00147c02 */ /* 0x000fee0008000f00 */
[----:B-12---:R-:W1:Y:S02]  /*8a80*/  LDTM.x16 R4, tmem[UR4+0x40] ;  /* 0x00004004000479ee */ /* 0x006e640008240000 */
        /* <DEDUP_REMOVED lines=50> */
[----:B------:R-:W-:Y:S02]  /*8db0*/  UIADD3 UR4, UPT, UPT, UR43, 0x200, URZ ;  /* 0x000002002b047890 */ /* 0x000fe4000fffe0ff */
[----:B------:R-:W-:Y:S01]  /*8dc0*/  UIADD3 UR9, UPT, UPT, UR49, 0x40, URZ ;  /* 0x0000004031097890 */ /* 0x000fe2000fffe0ff */
[----:B------:R-:W-:Y:S01]  /*8dd0*/  UMOV UR10, UR50 ;  /* 0x00000032000a7c82 */ /* 0x000fe20008000000 */
[----:B------:R-:W-:Y:S02]  /*8de0*/  UMOV UR11, UR36 ;  /* 0x00000024000b7c82 */ /* 0x000fe40008000000 */
        /* <DEDUP_REMOVED lines=8> */
.L_x_142:
[----:B------:R-:W-:Y:S05]  /*8e70*/  BSYNC.RECONVERGENT B0 ;  /* 0x0000000000007941 */ /* 0x000fea0003800200 */
.L_x_141:
        /* <DEDUP_REMOVED lines=21> */
.L_x_146:
[----:B------:R-:W-:Y:S05]  /*8fd0*/  BSYNC B0 ;  /* 0x0000000000007941 */ /* 0x000fea0003800000 */
.L_x_145:
        /* <DEDUP_REMOVED lines=11> */
.L_x_144:
[----:B------:R-:W-:Y:S05]  /*9090*/  BSYNC B1 ;  /* 0x0000000000017941 */ /* 0x000fea0003800000 */
.L_x_143:
        /* <DEDUP_REMOVED lines=21> */
.L_x_148:
        /* <DEDUP_REMOVED lines=66> */
.L_x_150:
[----:B------:R-:W-:Y:S05]  /*9610*/  BSYNC.RECONVERGENT B0 ;  /* 0x0000000000007941 */ /* 0x000fea0003800200 */
.L_x_149:
        /* <DEDUP_REMOVED lines=21> */
.L_x_154:
[----:B------:R-:W-:Y:S05]  /*9770*/  BSYNC B0 ;  /* 0x0000000000007941 */ /* 0x000fea0003800000 */
.L_x_153:
        /* <DEDUP_REMOVED lines=11> */
.L_x_152:
[----:B------:R-:W-:Y:S05]  /*9830*/  BSYNC B1 ;  /* 0x0000000000017941 */ /* 0x000fea0003800000 */
.L_x_151:
        /* <DEDUP_REMOVED lines=21> */
.L_x_156:
        /* <DEDUP_REMOVED lines=66> */
.L_x_158:
[----:B------:R-:W-:Y:S05]  /*9db0*/  BSYNC.RECONVERGENT B0 ;  /* 0x0000000000007941 */ /* 0x000fea0003800200 */
.L_x_157:
        /* <DEDUP_REMOVED lines=21> */
.L_x_162:
[----:B------:R-:W-:Y:S05]  /*9f10*/  BSYNC B0 ;  /* 0x0000000000007941 */ /* 0x000fea0003800000 */
.L_x_161:
[----:B------:R-:W-:Y:S11]  /*9f20*/  ISETP.NE.AND P0, PT, R75, RZ, PT ;  /* 0x000000ff4b00720c */ /* 0x000ff60003f05270 */
[----:B------:R-:W-:Y:S02]  /*9f30*/  @!UPT UIADD3 URZ, UPT, UPT, URZ, URZ, URZ ;  /* 0x000000fffffff290 */ /* 0x000fe4000fffe0ff */
[----:B------:R2:W4:Y:S04]  /*9f40*/  @P0 LDS.128 R32, [R4] ;  /* 0x0000000004200984 */ /* 0x0005280000000c00 */
[----:B------:R2:W1:Y:S04]  /*9f50*/  @P0 LDS.128 R36, [R3+0x10] ;  /* 0x0000100003240984 */ /* 0x0004680000000c00 */
[----:B------:R2:W1:Y:S04]  /*9f60*/  @P0 LDS.128 R40, [R2+0x20] ;  /* 0x0000200002280984 */ /* 0x0004680000000c00 */
[----:B------:R2:W1:Y:S02]  /*9f70*/  @P0 LDS.128 R44, [R73+0x30] ;  /* 0x00003000492c0984 */ /* 0x0004640000000c00 */
.L_x_160:
[----:B------:R-:W-:Y:S05]  /*9f80*/  BSYNC B1 ;  /* 0x0000000000017941 */ /* 0x000fea0003800000 */
.L_x_159:
        /* <DEDUP_REMOVED lines=21> */
.L_x_164:
[----:B------:R-:W-:Y:S01]  /*a0e0*/  ISETP.NE.AND P0, PT, R66, RZ, PT ;  /* 0x000000ff4200720c */ /* 0x000fe20003f05270 */
[----:B------:R-:W-:Y:S05]  /*a0f0*/  WARPSYNC.ALL ;  /* 0x0000000000007948 */ /* 0x000fea0003800000 */
[----:B------:R-:W-:Y:S01]  /*a100*/  R2UR UR4, R25 ;  /* 0x00000000190472ca */ /* 0x000fe200000e0000 */
[----:B------:R-:W-:Y:S11]  /*a110*/  BSSY.RECONVERGENT B0, `(.L_x_165) ;  /* 0x000003e000007945 */ /* 0x000ff60003800200 */
[----:B------:R-:W-:Y:S01]  /*a120*/  @!UPT UIADD3 URZ, UPT, UPT, URZ, URZ, URZ ;  /* 0x000000fffffff290 */ /* 0x000fe2000fffe0ff */
[----:B--2---:R-:W1:Y:S01]  /*a130*/  LDTM.x16 R4, tmem[UR4+0x70] ;  /* 0x00007004000479ee */ /* 0x004e620008240000 */
[----:B------:R-:W-:Y:S01]  /*a140*/  R2UR UR4, R72 ;  /* 0x00000000480472ca */ /* 0x000fe200000e0000 */
[----:B------:R-:W-:Y:S11]  /*a150*/  NOP ;  /* 0x0000000000007918 */ /* 0x000ff60000000000 */
[----:B------:R-:W-:Y:S01]  /*a160*/  @!UPT UIADD3 URZ, UPT, UPT, URZ, URZ, URZ ;  /* 0x000000fffffff290 */ /* 0x000fe2000fffe0ff */
[----:B------:R-:W-:Y:S04]  /*a170*/  UIADD3 UR4, UPT, UPT, UR4, 0xc0, URZ ;  /* 0x000000c004047890 */ /* 0x000fe8000fffe0ff */
[----:B------:R-:W-:Y:S01]  /*a180*/  UPRMT UR4, UR52, 0x654, UR4 ;  /* 0x0000065434047896 */ /* 0x000fe20008000004 */
[C---:B-1----:R-:W-:Y:S01]  /*a190*/  FMUL R0, R24.reuse, R4 ;  /* 0x0000000418007220 */ /* 0x042fe20000400000 */
[C---:B------:R-:W-:Y:S01]  /*a1a0*/  FMUL R2, R24.reuse, R5 ;  /* 0x0000000518027220 */ /* 0x040fe20000400000 */
[C---:B------:R-:W-:Y:S06]  /*a1b0*/  FMUL R3, R24.reuse, R6 ;  /* 0x0000000618037220 */ /* 0x040fec0000400000 */
[----:B------:R-:W-:Y:S01]  /*a1c0*/  SYNCS.ARRIVE.TRANS64.RED.A1T0 RZ, [UR4], RZ ;  /* 0x000000ffffff79a7 */ /* 0x000fe20008100404 */
[C---:B----4-:R-:W-:Y:S01]  /*a1d0*/  FFMA R28, R27.reuse, R32, R0 ;  /* 0x000000201b1c7223 */ /* 0x050fe20000000000 */
[C---:B------:R-:W-:Y:S01]  /*a1e0*/  FFMA R29, R27.reuse, R33, R2 ;  /* 0x000000211b1d7223 */ /* 0x040fe20000000002 */
        /* <DEDUP_REMOVED lines=48> */
.L_x_166:
[----:B------:R-:W-:Y:S05]  /*a4f0*/  BSYNC.RECONVERGENT B0 ;  /* 0x0000000000007941 */ /* 0x000fea0003800200 */
.L_x_165:
[----:B------:R-:W-:Y:S01]  /*a500*/  BAR.SYNC.DEFER_BLOCKING 0x1, 0x80 ;  /* 0x0042000000007b1d */ /* 0x000fe20000010000 */
[----:B------:R-:W-:Y:S01]  /*a510*/  UISETP.NE.AND UP0, UPT, UR53, -0x8, UPT ;  /* 0xfffffff83500788c */ /* 0x000fe2000bf05270 */
[----:B------:R-:W-:Y:S08]  /*a520*/  IADD3 R22, PT, PT, R22, 0x1, RZ ;  /* 0x0000000116167810 */ /* 0x000ff00007ffe0ff */
[----:B------:R-:W-:Y:S05]  /*a530*/  BRA.U !UP0, `(.L_x_167) ;  /* 0x0000000108287547 */ /* 0x000fea000b800000 */
[----:B------:R-:W-:Y:S01]  /*a540*/  ISETP.NE.AND P0, PT, R71, RZ, PT ;  /* 0x000000ff4700720c */ /* 0x000fe20003f05270 */
[----:B------:R-:W-:Y:S01]  /*a550*/  IMAD.U32 R2, RZ, RZ, UR47 ;  /* 0x0000002fff027e24 */ /* 0x000fe2000f8e00ff */
[----:B------:R-:W-:Y:S01]  /*a560*/  UIADD3 UR4, UPT, UPT, UR47, 0x1, URZ ;  /* 0x000000012f047890 */ /* 0x000fe2000fffe0ff */
[----:B------:R-:W-:Y:S03]  /*a570*/  IMAD.U32 R0, RZ, RZ, UR52 ;  /* 0x00000034ff007e24 */ /* 0x000fe6000f8e00ff */
[----:B------:R-:W-:Y:S04]  /*a580*/  UISETP.NE.AND UP0, UPT, UR4, 0x4, UPT ;  /* 0x000000040400788c */ /* 0x000fe8000bf05270 */
[----:B------:R-:W-:Y:S03]  /*a590*/  USEL UR47, UR4, URZ, UP0 ;  /* 0x000000ff042f7287 */ /* 0x000fe60008000000 */
[----:B------:R-:W-:Y:S05]  /*a5a0*/  @P0 LEA R2, R2, UR43, 0x3 ;  /* 0x0000002b02020c11 */ /* 0x000fea000f8e18ff */
[----:B------:R-:W-:Y:S05]  /*a5b0*/  @P0 VIADD R2, R2, 0x50 ;  /* 0x0000005002020836 */ /* 0x000fea0000000000 */
[----:B------:R-:W-:Y:S04]  /*a5c0*/  @P0 PRMT R0, R0, 0x654, R2 ;  /* 0x0000065400000816 */ /* 0x000fe80000000002 */
[----:B------:R2:W-:Y:S03]  /*a5d0*/  @P0 SYNCS.ARRIVE.TRANS64.RED.A1T0 RZ, [R0+URZ], RZ ;  /* 0x000000ff00ff09a7 */ /* 0x0005e600081004ff */
.L_x_167:
[----:B------:R-:W-:Y:S01]  /*a5e0*/  R2UR UR6, R70 ;  /* 0x00000000460672ca */ /* 0x000fe200000e0000 */
[----:B------:R-:W-:Y:S01]  /*a5f0*/  UIADD3 UR53, UPT, UPT, UR53, 0x8, URZ ;  /* 0x0000000835357890 */ /* 0x000fe2000fffe0ff */
[----:B------:R-:W-:Y:S02]  /*a600*/  R2UR UR5, R53 ;  /* 0x00000000350572ca */ /* 0x000fe400000e0000 */
[----:B------:R-:W-:Y:S02]  /*a610*/  R2UR UR4, R54 ;  /* 0x00000000360472ca */ /* 0x000fe400000e0000 */
[----:B------:R-:W-:Y:S02]  /*a620*/  R2UR UR36, R69 ;  /* 0x00000000452472ca */ /* 0x000fe400000e0000 */
[----:B------:R-:W-:Y:S02]  /*a630*/  ISETP.NE.AND P0, PT, R58, 0x2, PT ;  /* 0x000000023a00780c */ /* 0x000fe40003f05270 */
[----:B------:R-:W-:Y:S02]  /*a640*/  ISETP.NE.AND P1, PT, R22, 0x4, PT ;  /* 0x000000041600780c */ /* 0x000fe40003f25270 */
[----:B------:R-:W-:Y:S01]  /*a650*/  SEL R2, RZ, 0x1, P0 ;  /* 0x00000001ff027807 */ /* 0x000fe20000000000 */
[----:B------:R-:W-:Y:S01]  /*a660*/  UISETP.NE.AND UP0, UPT, UR6, URZ, UPT ;  /* 0x000000ff0600728c */ /* 0x000fe2000bf05270 */
[----:B--2---:R-:W-:Y:S01]  /*a670*/  SEL R0, RZ, 0x1, P1 ;  /* 0x00000001ff007807 */ /* 0x004fe20000800000 */
[----:B------:R-:W-:Y:S01]  /*a680*/  UIADD3 UR20, UPT, UPT, UR37, UR5, URZ ;  /* 0x0000000525147290 */ /* 0x000fe2000fffe0ff */
[----:B------:R-:W-:Y:S01]  /*a690*/  LOP3.LUT R60, R60, R2, RZ, 0x3c, !PT ;  /* 0x000000023c3c7212 */ /* 0x000fe200078e3cff */
[----:B------:R-:W-:Y:S01]  /*a6a0*/  UIADD3 UR16, UPT, UPT, UR38, UR4, URZ ;  /* 0x0000000426107290 */ /* 0x000fe2000fffe0ff */
[----:B------:R-:W-:Y:S02]  /*a6b0*/  LOP3.LUT R61, R61, R0, RZ, 0x3c, !PT ;  /* 0x000000003d3d7212 */ /* 0x000fe400078e3cff */
[----:B------:R-:W-:Y:S02]  /*a6c0*/  SEL R58, R58, RZ, P0 ;  /* 0x000000ff3a3a7207 */ /* 0x000fe40000000000 */
[----:B------:R-:W-:Y:S01]  /*a6d0*/  SEL R22, R22, RZ, P1 ;  /* 0x000000ff16167207 */ /* 0x000fe20000800000 */
[----:B------:R-:W-:Y:S06]  /*a6e0*/  BRA.U UP0, `(.L_x_168) ;  /* 0xffffffb500287547 */ /* 0x000fec000b83ffff */
[----:B------:R-:W-:-:S13]  /*a6f0*/  R2UR UR4, R55 ;  /* 0x00000000370472ca */ /* 0x000fda00000e0000 */
[----:B------:R-:W-:-:S09]  /*a700*/  UISETP.NE.AND UP0, UPT, UR4, URZ, UPT ;  /* 0x000000ff0400728c */ /* 0x000fd2000bf05270 */
[----:B------:R-:W-:Y:S05]  /*a710*/  BRA.U !UP0, `(.L_x_169) ;  /* 0x0000000108487547 */ /* 0x000fea000b800000 */
[----:B------:R-:W2:Y:S02]  /*a720*/  LDCU.64 UR4, c[0x0][0x890] ;  /* 0x00011200ff0477ac */ /* 0x000ea40008000a00 */
[----:B--2---:R-:W-:-:S04]  /*a730*/  UISETP.NE.U32.AND UP0, UPT, UR4, URZ, UPT ;  /* 0x000000ff0400728c */ /* 0x004fc8000bf05070 */
[----:B------:R-:W-:-:S09]  /*a740*/  UISETP.NE.AND.EX UP0, UPT, UR5, URZ, UPT, UP0 ;  /* 0x000000ff0500728c */ /* 0x000fd2000bf05300 */
[----:B------:R-:W-:Y:S05]  /*a750*/  BRA.U UP0, `(.L_x_170) ;  /* 0x00000001000c7547 */ /* 0x000fea000b800000 */
[----:B------:R-:W-:-:S13]  /*a760*/  FSETP.NEU.AND P0, PT, R27, RZ, PT ;  /* 0x000000ff1b00720b */ /* 0x000fda0003f0d000 */
[----:B------:R-:W-:Y:S05]  /*a770*/  @!P0 EXIT ;  /* 0x000000000000894d */ /* 0x000fea0003800000 */
[----:B------:R-:W-:Y:S05]  /*a780*/  BRA `(.L_x_169) ;  /* 0x00000000002c7947 */ /* 0x000fea0003800000 */
.L_x_170:
[----:B------:R-:W-:Y:S01]  /*a790*/  ISETP.NE.AND P0, PT, R57, RZ, PT ;  /* 0x000000ff3900720c */ /* 0x000fe20003f05270 */
[----:B------:R-:W-:-:S12]  /*a7a0*/  BSSY.RECONVERGENT B0, `(.L_x_169) ;  /* 0x0000009000007945 */ /* 0x000fd80003800200 */
[----:B------:R-:W-:Y:S05]  /*a7b0*/  @P0 BRA `(.L_x_171) ;  /* 0x0000000000140947 */ /* 0x000fea0003800000 */
[----:B------:R-:W2:Y:S02]  /*a7c0*/  LDCU.64 UR4, c[0x0][0x888] ;  /* 0x00011100ff0477ac */ /* 0x000ea40008000a00 */
[----:B--2---:R-:W-:-:S04]  /*a7d0*/  ISETP.NE.U32.AND P0, PT, RZ, UR4, PT ;  /* 0x00000004ff007c0c */ /* 0x004fc8000bf05070 */
[----:B------:R-:W-:-:S13]  /*a7e0*/  ISETP.NE.AND.EX P0, PT, RZ, UR5, PT, P0 ;  /* 0x00000005ff007c0c */ /* 0x000fda000bf05300 */
[----:B------:R-:W-:Y:S05]  /*a7f0*/  @!P0 EXIT ;  /* 0x000000000000894d */ /* 0x000fea0003800000 */
[----:B------:R-:W-:Y:S05]  /*a800*/  BRA `(.L_x_172) ;  /* 0x0000000000087947 */ /* 0x000fea0003800000 */
.L_x_171:
[----:B------:R-:W-:-:S13]  /*a810*/  FSETP.NEU.AND P0, PT, R27, RZ, PT ;  /* 0x000000ff1b00720b */ /* 0x000fda0003f0d000 */
[----:B------:R-:W-:Y:S05]  /*a820*/  @!P0 EXIT ;  /* 0x000000000000894d */ /* 0x000fea0003800000 */
.L_x_172:
[----:B------:R-:W-:Y:S05]  /*a830*/  BSYNC.RECONVERGENT B0 ;  /* 0x0000000000007941 */ /* 0x000fea0003800200 */
.L_x_169:
[----:B------:R-:W-:Y:S01]  /*a840*/  ULEA UR4, UR47, UR43, 0x3 ;  /* 0x0000002b2f047291 */ /* 0x000fe2000f8e18ff */
[----:B------:R-:W-:-:S04]  /*a850*/  DEPBAR.LE SB0, 0x0 ;  /* 0x000080000000791a */ /* 0x000fc80000000000 */
[----:B------:R-:W-:-:S04]  /*a860*/  UIADD3 UR4, UPT, UPT, UR4, 0x50, URZ ;  /* 0x0000005004047890 */ /* 0x000fc8000fffe0ff */
[----:B------:R-:W-:-:S09]  /*a870*/  UPRMT UR4, UR52, 0x654, UR4 ;  /* 0x0000065434047896 */ /* 0x000fd20008000004 */
[----:B------:R-:W-:Y:S01]  /*a880*/  SYNCS.ARRIVE.TRANS64.RED.A1T0 RZ, [UR4], RZ ;  /* 0x000000ffffff79a7 */ /* 0x000fe20008100404 */
[----:B------:R-:W-:Y:S05]  /*a890*/  EXIT ;  /* 0x000000000000794d */ /* 0x000fea0003800000 */
.L_x_24:
[----:B--2---:R2:W3:Y:S02]  /*a8a0*/  SYNCS.PHASECHK.TRANS64.TRYWAIT P0, [R0+URZ+0xf0], R2 ;  /* 0x0000f002000075a7 */ /* 0x0044e400080011ff */
[----:B---3--:R-:W-:Y:S05]  /*a8b0*/  @!P0 NANOSLEEP.SYNCS 0x989680 ;  /* 0x009896800000895d */ /* 0x008fea0003900000 */
[----:B------:R-:W3:Y:S02]  /*a8c0*/  @!P0 SYNCS.PHASECHK.TRANS64 P0, [R0+URZ+0xf0], R2 ;  /* 0x0000f002000085a7 */ /* 0x000ee400080010ff */
[----:B---3--:R-:W-:Y:S05]  /*a8d0*/  @!P0 BRA `(.L_x_24) ;  /* 0xfffffffc00f08947 */ /* 0x008fea000383ffff */
[----:B------:R-:W-:Y:S05]  /*a8e0*/  BRA `(.L_x_173) ;  /* 0xffffff7000447947 */ /* 0x000fea000383ffff */
.L_x_27:
[----:B-1----:R-:W-:-:S07]  /*a8f0*/  MOV R0, UR33 ;  /* 0x0000002100007c02 */ /* 0x002fce0008000f00 */
.L_x_174:
[----:B-1----:R1:W2:Y:S02]  /*a900*/  SYNCS.PHASECHK.TRANS64.TRYWAIT P0, [R0+URZ+0x18], R3 ;  /* 0x00001803000075a7 */ /* 0x0022a400080011ff */
[----:B--2---:R-:W-:Y:S05]  /*a910*/  @!P0 NANOSLEEP.SYNCS 0x989680 ;  /* 0x009896800000895d */ /* 0x004fea0003900000 */
[----:B------:R-:W2:Y:S02]  /*a920*/  @!P0 SYNCS.PHASECHK.TRANS64 P0, [R0+URZ+0x18], R3 ;  /* 0x00001803000085a7 */ /* 0x000ea400080010ff */
[----:B--2---:R-:W-:Y:S05]  /*a930*/  @!P0 BRA `(.L_x_174) ;  /* 0xfffffffc00f08947 */ /* 0x004fea000383ffff */
[----:B------:R-:W-:Y:S05]  /*a940*/  BRA `(.L_x_26) ;  /* 0xffffff70008c7947 */ /* 0x000fea000383ffff */
.L_x_34:
[----:B-1----:R-:W-:-:S07]  /*a950*/  MOV R0, UR33 ;  /* 0x0000002100007c02 */ /* 0x002fce0008000f00 */
.L_x_175:
[----:B-1----:R1:W2:Y:S02]  /*a960*/  SYNCS.PHASECHK.TRANS64.TRYWAIT P0, [R0+URZ+0x18], R3 ;  /* 0x00001803000075a7 */ /* 0x0022a400080011ff */
[----:B--2---:R-:W-:Y:S05]  /*a970*/  @!P0 NANOSLEEP.SYNCS 0x989680 ;  /* 0x009896800000895d */ /* 0x004fea0003900000 */
[----:B------:R-:W2:Y:S02]  /*a980*/  @!P0 SYNCS.PHASECHK.TRANS64 P0, [R0+URZ+0x18], R3 ;  /* 0x00001803000085a7 */ /* 0x000ea400080010ff */
[----:B--2---:R-:W-:Y:S05]  /*a990*/  @!P0 BRA `(.L_x_175) ;  /* 0xfffffffc00f08947 */ /* 0x004fea000383ffff */
[----:B------:R-:W-:Y:S05]  /*a9a0*/  BRA `(.L_x_33) ;  /* 0xffffff7400807947 */ /* 0x000fea000383ffff */
.L_x_39:
[----:B-1----:R1:W2:Y:S02]  /*a9b0*/  SYNCS.PHASECHK.TRANS64.TRYWAIT P0, [R3+URZ+0x80], R0 ;  /* 0x00008000030075a7 */ /* 0x0022a400080011ff */
[----:B--2---:R-:W-:Y:S05]  /*a9c0*/  @!P0 NANOSLEEP.SYNCS 0x989680 ;  /* 0x009896800000895d */ /* 0x004fea0003900000 */
[----:B------:R-:W2:Y:S02]  /*a9d0*/  @!P0 SYNCS.PHASECHK.TRANS64 P0, [R3+URZ+0x80], R0 ;  /* 0x00008000030085a7 */ /* 0x000ea400080010ff */
[----:B--2---:R-:W-:Y:S05]  /*a9e0*/  @!P0 BRA `(.L_x_39) ;  /* 0xfffffffc00f08947 */ /* 0x004fea000383ffff */
[----:B------:R-:W-:Y:S05]  /*a9f0*/  BRA `(.L_x_176) ;  /* 0xffffff7800547947 */ /* 0x000fea000383ffff */
.L_x_43:
[----:B------:R-:W-:-:S07]  /*aa00*/  MOV R0, UR4 ;  /* 0x0000000400007c02 */ /* 0x000fce0008000f00 */
.L_x_177:
[----:B-1----:R1:W2:Y:S02]  /*aa10*/  SYNCS.PHASECHK.TRANS64.TRYWAIT P0, [R0+URZ], R2 ;  /* 0x00000002000075a7 */ /* 0x0022a400080011ff */
[----:B--2---:R-:W-:Y:S05]  /*aa20*/  @!P0 NANOSLEEP.SYNCS 0x989680 ;  /* 0x009896800000895d */ /* 0x004fea0003900000 */
[----:B------:R-:W2:Y:S02]  /*aa30*/  @!P0 SYNCS.PHASECHK.TRANS64 P0, [R0+URZ], R2 ;  /* 0x00000002000085a7 */ /* 0x000ea400080010ff */
[----:B--2---:R-:W-:Y:S05]  /*aa40*/  @!P0 BRA `(.L_x_177) ;  /* 0xfffffffc00f08947 */ /* 0x004fea000383ffff */
[----:B------:R-:W-:Y:S05]  /*aa50*/  BRA `(.L_x_178) ;  /* 0xffffff8000007947 */ /* 0x000fea000383ffff */
.L_x_44:
[----:B------:R-:W-:-:S07]  /*aa60*/  MOV R0, UR5 ;  /* 0x0000000500007c02 */ /* 0x000fce0008000f00 */
.L_x_179:
[----:B-1----:R1:W2:Y:S02]  /*aa70*/  SYNCS.PHASECHK.TRANS64.TRYWAIT P0, [R0+URZ], R2 ;  /* 0x00000002000075a7 */ /* 0x0022a400080011ff */
[----:B--2---:R-:W-:Y:S05]  /*aa80*/  @!P0 NANOSLEEP.SYNCS 0x989680 ;  /* 0x009896800000895d */ /* 0x004fea0003900000 */
[----:B------:R-:W2:Y:S02]  /*aa90*/  @!P0 SYNCS.PHASECHK.TRANS64 P0, [R0+URZ], R2 ;  /* 0x00000002000085a7 */ /* 0x000ea400080010ff */
[----:B--2---:R-:W-:Y:S05]  /*aaa0*/  @!P0 BRA `(.L_x_179) ;  /* 0xfffffffc00f08947 */ /* 0x004fea000383ffff */
[----:B------:R-:W-:Y:S05]  /*aab0*/  BRA `(.L_x_180) ;  /* 0xffffff80000c7947 */ /* 0x000fea000383ffff */
.L_x_47:
[----:B-1----:R1:W2:Y:S02]  /*aac0*/  SYNCS.PHASECHK.TRANS64.TRYWAIT P0, [R2+URZ+0xe0], R4 ;  /* 0x0000e004020075a7 */ /* 0x0022a400080011ff */
[----:B--2---:R-:W-:Y:S05]  /*aad0*/  @!P0 NANOSLEEP.SYNCS 0x989680 ;  /* 0x009896800000895d */ /* 0x004fea0003900000 */
[----:B------:R-:W2:Y:S02]  /*aae0*/  @!P0 SYNCS.PHASECHK.TRANS64 P0, [R2+URZ+0xe0], R4 ;  /* 0x0000e004020085a7 */ /* 0x000ea400080010ff */
[----:B--2---:R-:W-:Y:S05]  /*aaf0*/  @!P0 BRA `(.L_x_47) ;  /* 0xfffffffc00f08947 */ /* 0x004fea000383ffff */
[----:B------:R-:W-:Y:S05]  /*ab00*/  BRA `(.L_x_181) ;  /* 0xffffff8000687947 */ /* 0x000fea000383ffff */
.L_x_48:
[----:B------:R-:W-:-:S07]  /*ab10*/  MOV R2, UR4 ;  /* 0x0000000400027c02 */ /* 0x000fce0008000f00 */
.L_x_182:
[----:B-1----:R1:W2:Y:S02]  /*ab20*/  SYNCS.PHASECHK.TRANS64.TRYWAIT P0, [R2+URZ+0x90], R5 ;  /* 0x00009005020075a7 */ /* 0x0022a400080011ff */
[----:B--2---:R-:W-:Y:S05]  /*ab30*/  @!P0 NANOSLEEP.SYNCS 0x989680 ;  /* 0x009896800000895d */ /* 0x004fea0003900000 */
[----:B------:R-:W2:Y:S02]  /*ab40*/  @!P0 SYNCS.PHASECHK.TRANS64 P0, [R2+URZ+0x90], R5 ;  /* 0x00009005020085a7 */ /* 0x000ea400080010ff */
[----:B--2---:R-:W-:Y:S05]  /*ab50*/  @!P0 BRA `(.L_x_182) ;  /* 0xfffffffc00f08947 */ /* 0x004fea000383ffff */
[----:B------:R-:W-:Y:S05]  /*ab60*/  BRA `(.L_x_183) ;  /* 0xffffff8000787947 */ /* 0x000fea000383ffff */
.L_x_49:
[----:B-1----:R1:W2:Y:S02]  /*ab70*/  SYNCS.PHASECHK.TRANS64.TRYWAIT P1, [R2+URZ+0x80], R4 ;  /* 0x00008004020075a7 */ /* 0x0022a400080211ff */
[----:B--2---:R-:W-:Y:S05]  /*ab80*/  @!P1 NANOSLEEP.SYNCS 0x989680 ;  /* 0x009896800000995d */ /* 0x004fea0003900000 */
[----:B------:R-:W2:Y:S02]  /*ab90*/  @!P1 SYNCS.PHASECHK.TRANS64 P1, [R2+URZ+0x80], R4 ;  /* 0x00008004020095a7 */ /* 0x000ea400080210ff */
[----:B--2---:R-:W-:Y:S05]  /*aba0*/  @!P1 BRA `(.L_x_49) ;  /* 0xfffffffc00f09947 */ /* 0x004fea000383ffff */
[----:B------:R-:W-:Y:S05]  /*abb0*/  BRA `(.L_x_184) ;  /* 0xffffff8000a87947 */ /* 0x000fea000383ffff */
.L_x_52:
[----:B------:R-:W-:-:S07]  /*abc0*/  MOV R0, UR4 ;  /* 0x0000000400007c02 */ /* 0x000fce0008000f00 */
.L_x_185:
[----:B-1----:R1:W2:Y:S02]  /*abd0*/  SYNCS.PHASECHK.TRANS64.TRYWAIT P0, [R0+URZ+0x90], R2 ;  /* 0x00009002000075a7 */ /* 0x0022a400080011ff */
[----:B--2---:R-:W-:Y:S05]  /*abe0*/  @!P0 NANOSLEEP.SYNCS 0x989680 ;  /* 0x009896800000895d */ /* 0x004fea0003900000 */
[----:B------:R-:W2:Y:S02]  /*abf0*/  @!P0 SYNCS.PHASECHK.TRANS64 P0, [R0+URZ+0x90], R2 ;  /* 0x00009002000085a7 */ /* 0x000ea400080010ff */
[----:B--2---:R-:W-:Y:S05]  /*ac00*/  @!P0 BRA `(.L_x_185) ;  /* 0xfffffffc00f08947 */ /* 0x004fea000383ffff */
[----:B------:R-:W-:Y:S05]  /*ac10*/  BRA `(.L_x_51) ;  /* 0xffffff8000fc7947 */ /* 0x000fea000383ffff */
.L_x_59:
[----:B-1----:R1:W2:Y:S02]  /*ac20*/  SYNCS.PHASECHK.TRANS64.TRYWAIT P1, [R0+URZ+0x80], R2 ;  /* 0x00008002000075a7 */ /* 0x0022a400080211ff */
[----:B--2---:R-:W-:Y:S05]  /*ac30*/  @!P1 NANOSLEEP.SYNCS 0x989680 ;  /* 0x009896800000995d */ /* 0x004fea0003900000 */
[----:B------:R-:W2:Y:S02]  /*ac40*/  @!P1 SYNCS.PHASECHK.TRANS64 P1, [R0+URZ+0x80], R2 ;  /* 0x00008002000095a7 */ /* 0x000ea400080210ff */
[----:B--2---:R-:W-:Y:S05]  /*ac50*/  @!P1 BRA `(.L_x_59) ;  /* 0xfffffffc00f09947 */ /* 0x004fea000383ffff */
[----:B------:R-:W-:Y:S05]  /*ac60*/  BRA `(.L_x_186) ;  /* 0xffffff8800907947 */ /* 0x000fea000383ffff */
.L_x_60:
[----:B------:R-:W-:-:S07]  /*ac70*/  MOV R2, UR45 ;  /* 0x0000002d00027c02 */ /* 0x000fce0008000f00 */
.L_x_187:
[----:B-1----:R1:W2:Y:S02]  /*ac80*/  SYNCS.PHASECHK.TRANS64.TRYWAIT P0, [R2+URZ+0xc0], R0 ;  /* 0x0000c000020075a7 */ /* 0x0022a400080011ff */
[----:B--2---:R-:W-:Y:S05]  /*ac90*/  @!P0 NANOSLEEP.SYNCS 0x989680 ;  /* 0x009896800000895d */ /* 0x004fea0003900000 */
[----:B------:R-:W2:Y:S02]  /*aca0*/  @!P0 SYNCS.PHASECHK.TRANS64 P0, [R2+URZ+0xc0], R0 ;  /* 0x0000c000020085a7 */ /* 0x000ea400080010ff */
[----:B--2---:R-:W-:Y:S05]  /*acb0*/  @!P0 BRA `(.L_x_187) ;  /* 0xfffffffc00f08947 */ /* 0x004fea000383ffff */
[----:B------:R-:W-:Y:S05]  /*acc0*/  BRA `(.L_x_188) ;  /* 0xffffff8800c87947 */ /* 0x000fea000383ffff */
.L_x_63:
[----:B------:R-:W-:Y:S07]  /*acd0*/  MOV R0, UR7 ;  /* 0x0000000700007c02 */ /* 0x000fee0008000f00 */
.L_x_189:
[----:B-1----:R1:W2:Y:S02]  /*ace0*/  SYNCS.PHASECHK.TRANS64.TRYWAIT P0, [R0+URZ], R2 ;  /* 0x00000002000075a7 */ /* 0x0022a400080011ff */
[----:B--2---:R-:W-:Y:S05]  /*acf0*/  @!P0 NANOSLEEP.SYNCS 0x989680 ;  /* 0x009896800000895d */ /* 0x004fea0003900000 */
[----:B------:R-:W2:Y:S02]  /*ad00*/  @!P0 SYNCS.PHASECHK.TRANS64 P0, [R0+URZ], R2 ;  /* 0x00000002000085a7 */ /* 0x000ea400080010ff */
[----:B--2---:R-:W-:Y:S05]  /*ad10*/  @!P0 BRA `(.L_x_189) ;  /* 0xfffffffc00f08947 */ /* 0x004fea000383ffff */
[----:B------:R-:W-:Y:S05]  /*ad20*/  BRA `(.L_x_62) ;  /* 0xffffff8800e47947 */ /* 0x000fea000383ffff */
.L_x_66:
[----:B------:R-:W-:-:S07]  /*ad30*/  MOV R0, UR4 ;  /* 0x0000000400007c02 */ /* 0x000fce0008000f00 */
.L_x_190:
[----:B--2---:R2:W4:Y:S02]  /*ad40*/  SYNCS.PHASECHK.TRANS64.TRYWAIT P0, [R0+URZ], R2 ;  /* 0x00000002000075a7 */ /* 0x00452400080011ff */
[----:B----4-:R-:W-:Y:S05]  /*ad50*/  @!P0 NANOSLEEP.SYNCS 0x989680 ;  /* 0x009896800000895d */ /* 0x010fea0003900000 */
[----:B------:R-:W4:Y:S02]  /*ad60*/  @!P0 SYNCS.PHASECHK.TRANS64 P0, [R0+URZ], R2 ;  /* 0x00000002000085a7 */ /* 0x000f2400080010ff */
[----:B----4-:R-:W-:Y:S05]  /*ad70*/  @!P0 BRA `(.L_x_190) ;  /* 0xfffffffc00f08947 */ /* 0x010fea000383ffff */
[----:B------:R-:W-:Y:S05]  /*ad80*/  BRA `(.L_x_191) ;  /* 0xffffff9000107947 */ /* 0x000fea000383ffff */
.L_x_67:
[----:B------:R-:W-:-:S07]  /*ad90*/  MOV R0, UR5 ;  /* 0x0000000500007c02 */ /* 0x000fce0008000f00 */
.L_x_192:
[----:B-1----:R1:W2:Y:S02]  /*ada0*/  SYNCS.PHASECHK.TRANS64.TRYWAIT P0, [R0+URZ], R3 ;  /* 0x00000003000075a7 */ /* 0x0022a400080011ff */
[----:B--2---:R-:W-:Y:S05]  /*adb0*/  @!P0 NANOSLEEP.SYNCS 0x989680 ;  /* 0x009896800000895d */ /* 0x004fea0003900000 */
[----:B------:R-:W2:Y:S02]  /*adc0*/  @!P0 SYNCS.PHASECHK.TRANS64 P0, [R0+URZ], R3 ;  /* 0x00000003000085a7 */ /* 0x000ea400080010ff */
[----:B--2---:R-:W-:Y:S05]  /*add0*/  @!P0 BRA `(.L_x_192) ;  /* 0xfffffffc00f08947 */ /* 0x004fea000383ffff */
[----:B------:R-:W-:Y:S05]  /*ade0*/  BRA `(.L_x_193) ;  /* 0xffffff90001c7947 */ /* 0x000fea000383ffff */
.L_x_68:
[----:B------:R-:W-:-:S07]  /*adf0*/  MOV R0, UR5 ;  /* 0x0000000500007c02 */ /* 0x000fce0008000f00 */
.L_x_194:
[----:B-1----:R1:W2:Y:S02]  /*ae00*/  SYNCS.PHASECHK.TRANS64.TRYWAIT P0, [R0+URZ], R3 ;  /* 0x00000003000075a7 */ /* 0x0022a400080011ff */
[----:B--2---:R-:W-:Y:S05]  /*ae10*/  @!P0 NANOSLEEP.SYNCS 0x989680 ;  /* 0x009896800000895d */ /* 0x004fea0003900000 */
[----:B------:R-:W2:Y:S02]  /*ae20*/  @!P0 SYNCS.PHASECHK.TRANS64 P0, [R0+URZ], R3 ;  /* 0x00000003000085a7 */ /* 0x000ea400080010ff */
[----:B--2---:R-:W-:Y:S05]  /*ae30*/  @!P0 BRA `(.L_x_194) ;  /* 0xfffffffc00f08947 */ /* 0x004fea000383ffff */
[----:B------:R-:W-:Y:S05]  /*ae40*/  BRA `(.L_x_195) ;  /* 0xffffff9000287947 */ /* 0x000fea000383ffff */
.L_x_69:
[----:B-1----:R-:W-:-:S07]  /*ae50*/  MOV R0, UR4 ;  /* 0x0000000400007c02 */ /* 0x002fce0008000f00 */
.L_x_196:
[----:B-1----:R1:W2:Y:S02]  /*ae60*/  SYNCS.PHASECHK.TRANS64.TRYWAIT P0, [R0+URZ], R2 ;  /* 0x00000002000075a7 */ /* 0x0022a400080011ff */
[----:B--2---:R-:W-:Y:S05]  /*ae70*/  @!P0 NANOSLEEP.SYNCS 0x989680 ;  /* 0x009896800000895d */ /* 0x004fea0003900000 */
[----:B------:R-:W2:Y:S02]  /*ae80*/  @!P0 SYNCS.PHASECHK.TRANS64 P0, [R0+URZ], R2 ;  /* 0x00000002000085a7 */ /* 0x000ea400080010ff */
[----:B--2---:R-:W-:Y:S05]  /*ae90*/  @!P0 BRA `(.L_x_196) ;  /* 0xfffffffc00f08947 */ /* 0x004fea000383ffff */
[----:B------:R-:W-:Y:S05]  /*aea0*/  BRA `(.L_x_197) ;  /* 0xffffff9000347947 */ /* 0x000fea000383ffff */
.L_x_74:
[----:B--2---:R2:W3:Y:S02]  /*aeb0*/  SYNCS.PHASECHK.TRANS64.TRYWAIT P0, [R12+URZ+0x80], R0 ;  /* 0x000080000c0075a7 */ /* 0x0044e400080011ff */
[----:B---3--:R-:W-:Y:S05]  /*aec0*/  @!P0 NANOSLEEP.SYNCS 0x989680 ;  /* 0x009896800000895d */ /* 0x008fea0003900000 */
[----:B------:R-:W3:Y:S02]  /*aed0*/  @!P0 SYNCS.PHASECHK.TRANS64 P0, [R12+URZ+0x80], R0 ;  /* 0x000080000c0085a7 */ /* 0x000ee400080010ff */
[----:B---3--:R-:W-:Y:S05]  /*aee0*/  @!P0 BRA `(.L_x_74) ;  /* 0xfffffffc00f08947 */ /* 0x008fea000383ffff */
[----:B------:R-:W-:Y:S05]  /*aef0*/  BRA `(.L_x_198) ;  /* 0xffffff94004c7947 */ /* 0x000fea000383ffff */
.L_x_77:
[----:B-1----:R-:W-:Y:S07]  /*af00*/  MOV R0, UR21 ;  /* 0x0000001500007c02 */ /* 0x002fee0008000f00 */
.L_x_199:
[----:B-1----:R1:W2:Y:S02]  /*af10*/  SYNCS.PHASECHK.TRANS64.TRYWAIT P2, [R0+URZ+0x78], R6 ;  /* 0x00007806000075a7 */ /* 0x0022a400080411ff */
[----:B--2---:R-:W-:Y:S05]  /*af20*/  @!P2 NANOSLEEP.SYNCS 0x989680 ;  /* 0x009896800000a95d */ /* 0x004fea0003900000 */
[----:B------:R-:W2:Y:S02]  /*af30*/  @!P2 SYNCS.PHASECHK.TRANS64 P2, [R0+URZ+0x78], R6 ;  /* 0x000078060000a5a7 */ /* 0x000ea400080410ff */
[----:B--2---:R-:W-:Y:S05]  /*af40*/  @!P2 BRA `(.L_x_199) ;  /* 0xfffffffc00f0a947 */ /* 0x004fea000383ffff */
[----:B------:R-:W-:Y:S05]  /*af50*/  BRA `(.L_x_76) ;  /* 0xffffff9800b87947 */ /* 0x000fea000383ffff */
.L_x_80:
[----:B------:R-:W-:Y:S07]  /*af60*/  MOV R0, UR21 ;  /* 0x0000001500007c02 */ /* 0x000fee0008000f00 */
.L_x_200:
[----:B-1----:R1:W2:Y:S02]  /*af70*/  SYNCS.PHASECHK.TRANS64.TRYWAIT P0, [R0+URZ+0x50], R10 ;  /* 0x0000500a000075a7 */ /* 0x0022a400080011ff */
[----:B--2---:R-:W-:Y:S05]  /*af80*/  @!P0 NANOSLEEP.SYNCS 0x989680 ;  /* 0x009896800000895d */ /* 0x004fea0003900000 */
[----:B------:R-:W2:Y:S02]  /*af90*/  @!P0 SYNCS.PHASECHK.TRANS64 P0, [R0+URZ+0x50], R10 ;  /* 0x0000500a000085a7 */ /* 0x000ea400080010ff */
[----:B--2---:R-:W-:Y:S05]  /*afa0*/  @!P0 BRA `(.L_x_200) ;  /* 0xfffffffc00f08947 */ /* 0x004fea000383ffff */
[----:B------:R-:W-:Y:S05]  /*afb0*/  BRA `(.L_x_201) ;  /* 0xffffff9c00147947 */ /* 0x000fea000383ffff */
.L_x_81:
[----:B------:R-:W-:Y:S07]  /*afc0*/  MOV R0, UR21 ;  /* 0x0000001500007c02 */ /* 0x000fee0008000f00 */
.L_x_202:
[----:B-1----:R1:W2:Y:S02]  /*afd0*/  SYNCS.PHASECHK.TRANS64.TRYWAIT P0, [R0+URZ+0x58], R10 ;  /* 0x0000580a000075a7 */ /* 0x0022a400080011ff */
[----:B--2---:R-:W-:Y:S05]  /*afe0*/  @!P0 NANOSLEEP.SYNCS 0x989680 ;  /* 0x009896800000895d */ /* 0x004fea0003900000 */
[----:B------:R-:W2:Y:S02]  /*aff0*/  @!P0 SYNCS.PHASECHK.TRANS64 P0, [R0+URZ+0x58], R10 ;  /* 0x0000580a000085a7 */ /* 0x000ea400080010ff */
[----:B--2---:R-:W-:Y:S05]  /*b000*/  @!P0 BRA `(.L_x_202) ;  /* 0xfffffffc00f08947 */ /* 0x004fea000383ffff */
[----:B------:R-:W-:Y:S05]  /*b010*/  BRA `(.L_x_203) ;  /* 0xffffff9c00507947 */ /* 0x000fea000383ffff */
.L_x_82:
[----:B------:R-:W-:Y:S07]  /*b020*/  MOV R0, UR21 ;  /* 0x0000001500007c02 */ /* 0x000fee0008000f00 */
.L_x_204:
[----:B-1----:R1:W2:Y:S02]  /*b030*/  SYNCS.PHASECHK.TRANS64.TRYWAIT P0, [R0+URZ+0x60], R10 ;  /* 0x0000600a000075a7 */ /* 0x0022a400080011ff */
[----:B--2---:R-:W-:Y:S05]  /*b040*/  @!P0 NANOSLEEP.SYNCS 0x989680 ;  /* 0x009896800000895d */ /* 0x004fea0003900000 */
[----:B------:R-:W2:Y:S02]  /*b050*/  @!P0 SYNCS.PHASECHK.TRANS64 P0, [R0+URZ+0x60], R10 ;  /* 0x0000600a000085a7 */ /* 0x000ea400080010ff */
[----:B--2---:R-:W-:Y:S05]  /*b060*/  @!P0 BRA `(.L_x_204) ;  /* 0xfffffffc00f08947 */ /* 0x004fea000383ffff */
[----:B------:R-:W-:Y:S05]  /*b070*/  BRA `(.L_x_205) ;  /* 0xffffff9c00907947 */ /* 0x000fea000383ffff */
.L_x_83:
[----:B------:R-:W-:Y:S07]  /*b080*/  MOV R0, UR21 ;  /* 0x0000001500007c02 */ /* 0x000fee0008000f00 */
.L_x_206:
[----:B-1----:R1:W2:Y:S02]  /*b090*/  SYNCS.PHASECHK.TRANS64.TRYWAIT P0, [R0+URZ+0x68], R10 ;  /* 0x0000680a000075a7 */ /* 0x0022a400080011ff */
[----:B--2---:R-:W-:Y:S05]  /*b0a0*/  @!P0 NANOSLEEP.SYNCS 0x989680 ;  /* 0x009896800000895d */ /* 0x004fea0003900000 */
[----:B------:R-:W2:Y:S02]  /*b0b0*/  @!P0 SYNCS.PHASECHK.TRANS64 P0, [R0+URZ+0x68], R10 ;  /* 0x0000680a000085a7 */ /* 0x000ea400080010ff */
[----:B--2---:R-:W-:Y:S05]  /*b0c0*/  @!P0 BRA `(.L_x_206) ;  /* 0xfffffffc00f08947 */ /* 0x004fea000383ffff */
[----:B------:R-:W-:Y:S05]  /*b0d0*/  BRA `(.L_x_207) ;  /* 0xffffff9c00d47947 */ /* 0x000fea000383ffff */
.L_x_84:
[----:B------:R-:W-:Y:S07]  /*b0e0*/  MOV R0, UR21 ;  /* 0x0000001500007c02 */ /* 0x000fee0008000f00 */
.L_x_208:
[----:B-1----:R1:W2:Y:S02]  /*b0f0*/  SYNCS.PHASECHK.TRANS64.TRYWAIT P0, [R0+URZ+0x50], R9 ;  /* 0x00005009000075a7 */ /* 0x0022a400080011ff */
[----:B--2---:R-:W-:Y:S05]  /*b100*/  @!P0 NANOSLEEP.SYNCS 0x989680 ;  /* 0x009896800000895d */ /* 0x004fea0003900000 */
[----:B------:R-:W2:Y:S02]  /*b110*/  @!P0 SYNCS.PHASECHK.TRANS64 P0, [R0+URZ+0x50], R9 ;  /* 0x00005009000085a7 */ /* 0x000ea400080010ff */
[----:B--2---:R-:W-:Y:S05]  /*b120*/  @!P0 BRA `(.L_x_208) ;  /* 0xfffffffc00f08947 */ /* 0x004fea000383ffff */
[----:B------:R-:W-:Y:S05]  /*b130*/  BRA `(.L_x_209) ;  /* 0xffffffa0001c7947 */ /* 0x000fea000383ffff */
.L_x_85:
[----:B------:R-:W-:Y:S07]  /*b140*/  MOV R0, UR21 ;  /* 0x0000001500007c02 */ /* 0x000fee0008000f00 */
.L_x_210:
[----:B-1----:R1:W2:Y:S02]  /*b150*/  SYNCS.PHASECHK.TRANS64.TRYWAIT P0, [R0+URZ+0x58], R9 ;  /* 0x00005809000075a7 */ /* 0x0022a400080011ff */
[----:B--2---:R-:W-:Y:S05]  /*b160*/  @!P0 NANOSLEEP.SYNCS 0x989680 ;  /* 0x009896800000895d */ /* 0x004fea0003900000 */
[----:B------:R-:W2:Y:S02]  /*b170*/  @!P0 SYNCS.PHASECHK.TRANS64 P0, [R0+URZ+0x58], R9 ;  /* 0x00005809000085a7 */ /* 0x000ea400080010ff */
[----:B--2---:R-:W-:Y:S05]  /*b180*/  @!P0 BRA `(.L_x_210) ;  /* 0xfffffffc00f08947 */ /* 0x004fea000383ffff */
[----:B------:R-:W-:Y:S05]  /*b190*/  BRA `(.L_x_211) ;  /* 0xffffffa000647947 */ /* 0x000fea000383ffff */
.L_x_86:
[----:B------:R-:W-:Y:S07]  /*b1a0*/  MOV R0, UR21 ;  /* 0x0000001500007c02 */ /* 0x000fee0008000f00 */
.L_x_212:
[----:B-1----:R1:W2:Y:S02]  /*b1b0*/  SYNCS.PHASECHK.TRANS64.TRYWAIT P0, [R0+URZ+0x60], R9 ;  /* 0x00006009000075a7 */ /* 0x0022a400080011ff */
[----:B--2---:R-:W-:Y:S05]  /*b1c0*/  @!P0 NANOSLEEP.SYNCS 0x989680 ;  /* 0x009896800000895d */ /* 0x004fea0003900000 */
[----:B------:R-:W2:Y:S02]  /*b1d0*/  @!P0 SYNCS.PHASECHK.TRANS64 P0, [R0+URZ+0x60], R9 ;  /* 0x00006009000085a7 */ /* 0x000ea400080010ff */
[----:B--2---:R-:W-:Y:S05]  /*b1e0*/  @!P0 BRA `(.L_x_212) ;  /* 0xfffffffc00f08947 */ /* 0x004fea000383ffff */
[----:B------:R-:W-:Y:S05]  /*b1f0*/  BRA `(.L_x_213) ;  /* 0xffffffa000ac7947 */ /* 0x000fea000383ffff */
.L_x_87:
[----:B------:R-:W-:Y:S07]  /*b200*/  MOV R0, UR21 ;  /* 0x0000001500007c02 */ /* 0x000fee0008000f00 */
.L_x_214:
[----:B-1----:R1:W2:Y:S02]  /*b210*/  SYNCS.PHASECHK.TRANS64.TRYWAIT P0, [R0+URZ+0x68], R9 ;  /* 0x00006809000075a7 */ /* 0x0022a400080011ff */
[----:B--2---:R-:W-:Y:S05]  /*b220*/  @!P0 NANOSLEEP.SYNCS 0x989680 ;  /* 0x009896800000895d */ /* 0x004fea0003900000 */
[----:B------:R-:W2:Y:S02]  /*b230*/  @!P0 SYNCS.PHASECHK.TRANS64 P0, [R0+URZ+0x68], R9 ;  /* 0x00006809000085a7 */ /* 0x000ea400080010ff */
[----:B--2---:R-:W-:Y:S05]  /*b240*/  @!P0 BRA `(.L_x_214) ;  /* 0xfffffffc00f08947 */ /* 0x004fea000383ffff */
[----:B------:R-:W-:Y:S05]  /*b250*/  BRA `(.L_x_215) ;  /* 0xffffffa000f07947 */ /* 0x000fea000383ffff */
.L_x_89:
[----:B------:R-:W-:-:S07]  /*b260*/  MOV R0, UR21 ;  /* 0x0000001500007c02 */ /* 0x000fce0008000f00 */
.L_x_216:
[----:B-1----:R1:W3:Y:S02]  /*b270*/  SYNCS.PHASECHK.TRANS64.TRYWAIT P0, [R0+URZ+0x50], R10 ;  /* 0x0000500a000075a7 */ /* 0x0022e400080011ff */
[----:B---3--:R-:W-:Y:S05]  /*b280*/  @!P0 NANOSLEEP.SYNCS 0x989680 ;  /* 0x009896800000895d */ /* 0x008fea0003900000 */
[----:B------:R-:W3:Y:S02]  /*b290*/  @!P0 SYNCS.PHASECHK.TRANS64 P0, [R0+URZ+0x50], R10 ;  /* 0x0000500a000085a7 */ /* 0x000ee400080010ff */
[----:B---3--:R-:W-:Y:S05]  /*b2a0*/  @!P0 BRA `(.L_x_216) ;  /* 0xfffffffc00f08947 */ /* 0x008fea000383ffff */
[----:B------:R-:W-:Y:S05]  /*b2b0*/  BRA `(.L_x_217) ;  /* 0xffffffa400607947 */ /* 0x000fea000383ffff */
.L_x_90:
[----:B-1----:R-:W-:-:S07]  /*b2c0*/  MOV R0, UR21 ;  /* 0x0000001500007c02 */ /* 0x002fce0008000f00 */
.L_x_218:
[----:B-1----:R1:W3:Y:S02]  /*b2d0*/  SYNCS.PHASECHK.TRANS64.TRYWAIT P0, [R0+URZ+0x58], R10 ;  /* 0x0000580a000075a7 */ /* 0x0022e400080011ff */
[----:B---3--:R-:W-:Y:S05]  /*b2e0*/  @!P0 NANOSLEEP.SYNCS 0x989680 ;  /* 0x009896800000895d */ /* 0x008fea0003900000 */
[----:B------:R-:W3:Y:S02]  /*b2f0*/  @!P0 SYNCS.PHASECHK.TRANS64 P0, [R0+URZ+0x58], R10 ;  /* 0x0000580a000085a7 */ /* 0x000ee400080010ff */
[----:B---3--:R-:W-:Y:S05]  /*b300*/  @!P0 BRA `(.L_x_218) ;  /* 0xfffffffc00f08947 */ /* 0x008fea000383ffff */
[----:B------:R-:W-:Y:S05]  /*b310*/  BRA `(.L_x_219) ;  /* 0xffffffa400507947 */ /* 0x000fea000383ffff */
.L_x_91:
[----:B------:R-:W-:-:S07]  /*b320*/  MOV R2, UR21 ;  /* 0x0000001500027c02 */ /* 0x000fce0008000f00 */
.L_x_220:
[----:B-1----:R1:W3:Y:S02]  /*b330*/  SYNCS.PHASECHK.TRANS64.TRYWAIT P0, [R2+URZ+0x60], R10 ;  /* 0x0000600a020075a7 */ /* 0x0022e400080011ff */
[----:B---3--:R-:W-:Y:S05]  /*b340*/  @!P0 NANOSLEEP.SYNCS 0x989680 ;  /* 0x009896800000895d */ /* 0x008fea0003900000 */
[----:B------:R-:W3:Y:S02]  /*b350*/  @!P0 SYNCS.PHASECHK.TRANS64 P0, [R2+URZ+0x60], R10 ;  /* 0x0000600a020085a7 */ /* 0x000ee400080010ff */
[----:B---3--:R-:W-:Y:S05]  /*b360*/  @!P0 BRA `(.L_x_220) ;  /* 0xfffffffc00f08947 */ /* 0x008fea000383ffff */
[----:B------:R-:W-:Y:S05]  /*b370*/  BRA `(.L_x_221) ;  /* 0xffffffa400447947 */ /* 0x000fea000383ffff */
.L_x_93:
[----:B-1----:R1:W2:Y:S02]  /*b380*/  SYNCS.PHASECHK.TRANS64.TRYWAIT P0, [R0+URZ+0x80], R2 ;  /* 0x00008002000075a7 */ /* 0x0022a400080011ff */
[----:B--2---:R-:W-:Y:S05]  /*b390*/  @!P0 NANOSLEEP.SYNCS 0x989680 ;  /* 0x009896800000895d */ /* 0x004fea0003900000 */
[----:B------:R-:W2:Y:S02]  /*b3a0*/  @!P0 SYNCS.PHASECHK.TRANS64 P0, [R0+URZ+0x80], R2 ;  /* 0x00008002000085a7 */ /* 0x000ea400080010ff */
[----:B--2---:R-:W-:Y:S05]  /*b3b0*/  @!P0 BRA `(.L_x_93) ;  /* 0xfffffffc00f08947 */ /* 0x004fea000383ffff */
[----:B------:R-:W-:Y:S05]  /*b3c0*/  BRA `(.L_x_222) ;  /* 0xffffffa800047947 */ /* 0x000fea000383ffff */
.L_x_104:
[----:B-1----:R-:W-:Y:S04]  /*b3d0*/  MOV R2, UR43 ;  /* 0x0000002b00027c02 */ /* 0x002fe80008000f00 */
[----:B------:R1:W3:Y:S03]  /*b3e0*/  SYNCS.PHASECHK.TRANS64.TRYWAIT P1, [R2+URZ+0x30], R3 ;  /* 0x00003003020075a7 */ /* 0x0002e600080211ff */
[----:B---3--:R-:W-:Y:S05]  /*b3f0*/  @!P1 NANOSLEEP.SYNCS 0x989680 ;  /* 0x009896800000995d */ /* 0x008fea0003900000 */
[----:B------:R-:W3:Y:S02]  /*b400*/  @!P1 SYNCS.PHASECHK.TRANS64 P1, [R2+URZ+0x30], R3 ;  /* 0x00003003020095a7 */ /* 0x000ee400080210ff */
[----:B---3--:R-:W-:Y:S05]  /*b410*/  @!P1 BRA `(.L_x_104) ;  /* 0xfffffffc00ec9947 */ /* 0x008fea000383ffff */
[----:B------:R-:W-:Y:S05]  /*b420*/  BRA `(.L_x_103) ;  /* 0xffffffb400787947 */ /* 0x000fea000383ffff */
.L_x_106:
[----:B-1----:R1:W4:Y:S02]  /*b430*/  SYNCS.PHASECHK.TRANS64.TRYWAIT P0, [R72+URZ+0xa0], R0 ;  /* 0x0000a000480075a7 */ /* 0x00232400080011ff */
[----:B----4-:R-:W-:Y:S05]  /*b440*/  @!P0 NANOSLEEP.SYNCS 0x989680 ;  /* 0x009896800000895d */ /* 0x010fea0003900000 */
[----:B------:R-:W4:Y:S02]  /*b450*/  @!P0 SYNCS.PHASECHK.TRANS64 P0, [R72+URZ+0xa0], R0 ;  /* 0x0000a000480085a7 */ /* 0x000f2400080010ff */
[----:B----4-:R-:W-:Y:S05]  /*b460*/  @!P0 BRA `(.L_x_106) ;  /* 0xfffffffc00f08947 */ /* 0x010fea000383ffff */
[----:B------:R-:W-:Y:S05]  /*b470*/  BRA `(.L_x_105) ;  /* 0xffffffb400a07947 */ /* 0x000fea000383ffff */
.L_x_115:
[----:B-1----:R1:W2:Y:S02]  /*b480*/  SYNCS.PHASECHK.TRANS64.TRYWAIT P0, [R2+URZ+0x30], R0 ;  /* 0x00003000020075a7 */ /* 0x0022a400080011ff */
[----:B--2---:R-:W-:Y:S05]  /*b490*/  @!P0 NANOSLEEP.SYNCS 0x989680 ;  /* 0x009896800000895d */ /* 0x004fea0003900000 */
[----:B------:R-:W2:Y:S02]  /*b4a0*/  @!P0 SYNCS.PHASECHK.TRANS64 P0, [R2+URZ+0x30], R0 ;  /* 0x00003000020085a7 */ /* 0x000ea400080010ff */
[----:B--2---:R-:W-:Y:S05]  /*b4b0*/  @!P0 BRA `(.L_x_115) ;  /* 0xfffffffc00f08947 */ /* 0x004fea000383ffff */
[----:B------:R-:W-:Y:S05]  /*b4c0*/  BRA `(.L_x_114) ;  /* 0xffffffbc003c7947 */ /* 0x000fea000383ffff */
.L_x_123:
[----:B-1----:R1:W2:Y:S02]  /*b4d0*/  SYNCS.PHASECHK.TRANS64.TRYWAIT P0, [R0+URZ+0x30], R6 ;  /* 0x00003006000075a7 */ /* 0x0022a400080011ff */
[----:B--2---:R-:W-:Y:S05]  /*b4e0*/  @!P0 NANOSLEEP.SYNCS 0x989680 ;  /* 0x009896800000895d */ /* 0x004fea0003900000 */
[----:B------:R-:W2:Y:S02]  /*b4f0*/  @!P0 SYNCS.PHASECHK.TRANS64 P0, [R0+URZ+0x30], R6 ;  /* 0x00003006000085a7 */ /* 0x000ea400080010ff */
[----:B--2---:R-:W-:Y:S05]  /*b500*/  @!P0 BRA `(.L_x_123) ;  /* 0xfffffffc00f08947 */ /* 0x004fea000383ffff */
[----:B------:R-:W-:Y:S05]  /*b510*/  BRA `(.L_x_122) ;  /* 0xffffffc000fc7947 */ /* 0x000fea000383ffff */
.L_x_131:
[----:B-1----:R1:W2:Y:S02]  /*b520*/  SYNCS.PHASECHK.TRANS64.TRYWAIT P0, [R0+URZ+0x30], R6 ;  /* 0x00003006000075a7 */ /* 0x0022a400080011ff */
[----:B--2---:R-:W-:Y:S05]  /*b530*/  @!P0 NANOSLEEP.SYNCS 0x989680 ;  /* 0x009896800000895d */ /* 0x004fea0003900000 */
[----:B------:R-:W2:Y:S02]  /*b540*/  @!P0 SYNCS.PHASECHK.TRANS64 P0, [R0+URZ+0x30], R6 ;  /* 0x00003006000085a7 */ /* 0x000ea400080010ff */
[----:B--2---:R-:W-:Y:S05]  /*b550*/  @!P0 BRA `(.L_x_131) ;  /* 0xfffffffc00f08947 */ /* 0x004fea000383ffff */
[----:B------:R-:W-:Y:S05]  /*b560*/  BRA `(.L_x_130) ;  /* 0xffffffc800c07947 */ /* 0x000fea000383ffff */
.L_x_139:
[----:B-1----:R1:W2:Y:S02]  /*b570*/  SYNCS.PHASECHK.TRANS64.TRYWAIT P0, [R0+URZ+0x30], R6 ;  /* 0x00003006000075a7 */ /* 0x0022a400080011ff */
[----:B--2---:R-:W-:Y:S05]  /*b580*/  @!P0 NANOSLEEP.SYNCS 0x989680 ;  /* 0x009896800000895d */ /* 0x004fea0003900000 */
[----:B------:R-:W2:Y:S02]  /*b590*/  @!P0 SYNCS.PHASECHK.TRANS64 P0, [R0+URZ+0x30], R6 ;  /* 0x00003006000085a7 */ /* 0x000ea400080010ff */
[----:B--2---:R-:W-:Y:S05]  /*b5a0*/  @!P0 BRA `(.L_x_139) ;  /* 0xfffffffc00f08947 */ /* 0x004fea000383ffff */
[----:B------:R-:W-:Y:S05]  /*b5b0*/  BRA `(.L_x_138) ;  /* 0xffffffd000907947 */ /* 0x000fea000383ffff */
.L_x_147:
[----:B-1----:R1:W2:Y:S02]  /*b5c0*/  SYNCS.PHASECHK.TRANS64.TRYWAIT P0, [R0+URZ+0x30], R6 ;  /* 0x00003006000075a7 */ /* 0x0022a400080011ff */
[----:B--2---:R-:W-:Y:S05]  /*b5d0*/  @!P0 NANOSLEEP.SYNCS 0x989680 ;  /* 0x009896800000895d */ /* 0x004fea0003900000 */
[----:B------:R-:W2:Y:S02]  /*b5e0*/  @!P0 SYNCS.PHASECHK.TRANS64 P0, [R0+URZ+0x30], R6 ;  /* 0x00003006000085a7 */ /* 0x000ea400080010ff */
[----:B--2---:R-:W-:Y:S05]  /*b5f0*/  @!P0 BRA `(.L_x_147) ;  /* 0xfffffffc00f08947 */ /* 0x004fea000383ffff */
[----:B------:R-:W-:Y:S05]  /*b600*/  BRA `(.L_x_146) ;  /* 0xffffffd800707947 */ /* 0x000fea000383ffff */
.L_x_155:
[----:B-1----:R1:W2:Y:S02]  /*b610*/  SYNCS.PHASECHK.TRANS64.TRYWAIT P0, [R0+URZ+0x30], R6 ;  /* 0x00003006000075a7 */ /* 0x0022a400080011ff */
[----:B--2---:R-:W-:Y:S05]  /*b620*/  @!P0 NANOSLEEP.SYNCS 0x989680 ;  /* 0x009896800000895d */ /* 0x004fea0003900000 */
[----:B------:R-:W2:Y:S02]  /*b630*/  @!P0 SYNCS.PHASECHK.TRANS64 P0, [R0+URZ+0x30], R6 ;  /* 0x00003006000085a7 */ /* 0x000ea400080010ff */
[----:B--2---:R-:W-:Y:S05]  /*b640*/  @!P0 BRA `(.L_x_155) ;  /* 0xfffffffc00f08947 */ /* 0x004fea000383ffff */
[----:B------:R-:W-:Y:S05]  /*b650*/  BRA `(.L_x_154) ;  /* 0xffffffe000447947 */ /* 0x000fea000383ffff */
.L_x_163:
[----:B-1----:R1:W2:Y:S02]  /*b660*/  SYNCS.PHASECHK.TRANS64.TRYWAIT P0, [R0+URZ+0x30], R76 ;  /* 0x0000304c000075a7 */ /* 0x0022a400080011ff */
[----:B--2---:R-:W-:Y:S05]  /*b670*/  @!P0 NANOSLEEP.SYNCS 0x989680 ;  /* 0x009896800000895d */ /* 0x004fea0003900000 */
[----:B------:R-:W2:Y:S02]  /*b680*/  @!P0 SYNCS.PHASECHK.TRANS64 P0, [R0+URZ+0x30], R76 ;  /* 0x0000304c000085a7 */ /* 0x000ea400080010ff */
[----:B--2---:R-:W-:Y:S05]  /*b690*/  @!P0 BRA `(.L_x_163) ;  /* 0xfffffffc00f08947 */ /* 0x004fea000383ffff */
[----:B------:R-:W-:Y:S05]  /*b6a0*/  BRA `(.L_x_162) ;  /* 0xffffffe800187947 */ /* 0x000fea000383ffff */
        .weak           $__internal_0_$__cuda_sm10x_tcgen05_guardrail_trap_col_being_dealloced_not_returned_by_alloc
        .type           $__internal_0_$__cuda_sm10x_tcgen05_guardrail_trap_col_being_dealloced_not_returned_by_alloc,@function
        .size           $__internal_0_$__cuda_sm10x_tcgen05_guardrail_trap_col_being_dealloced_not_returned_by_alloc,($__internal_1_$__cuda_sm10x_tcgen05_guardrail_trap_phase_invalid_during_alloc - $__internal_0_$__cuda_sm10x_tcgen05_guardrail_trap_col_being_dealloced_not_returned_by_alloc)
$__internal_0_$__cuda_sm10x_tcgen05_guardrail_trap_col_being_dealloced_not_returned_by_alloc:
[----:B------:R-:W-:Y:S05]  /*b6b0*/  BPT.TRAP 0x1 ;  /* 0x000000040000795c */ /* 0x000fea0000300000 */
[----:B------:R-:W-:-:S04]  /*b6c0*/  HFMA2 R3, -RZ, RZ, 0, 0 ;  /* 0x00000000ff037431 */ /* 0x000fc800000001ff */
[----:B------:R-:W-:Y:S05]  /*b6d0*/  RET.REL.NODEC R2 `(_ZN7cutlass13device_kernelINS_4gemm6kernel13GemmUniversalIN4cute5tupleIJiiiiEEENS1_10collective13CollectiveMmaINS1_35MainloopSm100TmaUmmaWarpSpecializedILi3ELi2ELi4ENS5_IJNS4_1CILi1EEENSA_ILi8EEESB_EEEEENS5_IJNSA_ILi128EEESF_NSA_ILi64EEEEEEfNS5_IJlSB_lEEEfSI_NS4_8TiledMMAINS4_8MMA_AtomIJNS4_17SM100_MMA_TF32_SSINS_10tfloat32_tESM_fLi128ELi128ELNS4_4UMMA5MajorE0ELSO_0ELNSN_7ScaleInE0ELSP_0EEEEEENS4_6LayoutINS5_IJSB_SB_SB_EEENS5_IJNSA_ILi0EEESU_SU_EEEEENS5_IJNS4_10UnderscoreESX_SX_EEEEENS4_23SM90_TMA_LOAD_MULTICASTENS4_14ComposedLayoutINS4_7SwizzleILi3ELi4ELi3EEENS4_18smem_ptr_flag_bitsILi32EEENSS_INS5_IJSC_NSA_ILi32EEEEEENS5_IJS16_SB_EEEEEEEvNS4_8identityENS4_13SM90_TMA_LOADES1A_vS1B_EENS_8epilogue10collective18CollectiveEpilogueINS1E_23Sm100TmaWarpSpecializedILi4ELi2ELi16ELb1ELb0EEEJSH_NS5_IJNSS_ISF_SB_EENSS_INSA_ILi16EEESB_EEEEEfSI_fSI_NS1E_6fusion15FusionCallbacksIS1I_NS1N_17LinearCombinationIffffLNS_15FloatRoundStyleE2EEESH_S1M_JEEENS4_5SM1004TMEM4LOAD26SM100_TMEM_LOAD_32dp32b16xES1C_NS11_INS12_ILi2ELi4ELi3EEES15_NSS_INS5_IJSC_S1K_EEENS5_IJS1K_SB_EEEEEEENS4_39AutoVectorizingCopyWithAssumedAlignmentILi128EEENS4_14SM90_TMA_STOREES21_S23_S23_EEEvvEEEEvNT_6ParamsE) ;  /* 0xffffff4802487950 */ /* 0x000fea0003c3ffff */
        .weak           $__internal_1_$__cuda_sm10x_tcgen05_guardrail_trap_phase_invalid_during_alloc
        .type           $__internal_1_$__cuda_sm10x_tcgen05_guardrail_trap_phase_invalid_during_alloc,@function
        .size           $__internal_1_$__cuda_sm10x_tcgen05_guardrail_trap_phase_invalid_during_alloc,($__internal_2_$__cuda_sm10x_tcgen05_guardrail_trap_unallocated_columns_being_dealloced - $__internal_1_$__cuda_sm10x_tcgen05_guardrail_trap_phase_invalid_during_alloc)
$__internal_1_$__cuda_sm10x_tcgen05_guardrail_trap_phase_invalid_during_alloc:
[----:B------:R-:W-:Y:S05]  /*b6e0*/  BPT.TRAP 0x1 ;  /* 0x000000040000795c */ /* 0x000fea0000300000 */
[----:B------:R-:W-:-:S04]  /*b6f0*/  MOV R5, 0x0 ;  /* 0x0000000000057802 */ /* 0x000fc80000000f00 */
[----:B------:R-:W-:Y:S05]  /*b700*/  RET.REL.NODEC R4 `(_ZN7cutlass13device_kernelINS_4gemm6kernel13GemmUniversalIN4cute5tupleIJiiiiEEENS1_10collective13CollectiveMmaINS1_35MainloopSm100TmaUmmaWarpSpecializedILi3ELi2ELi4ENS5_IJNS4_1CILi1EEENSA_ILi8EEESB_EEEEENS5_IJNSA_ILi128EEESF_NSA_ILi64EEEEEEfNS5_IJlSB_lEEEfSI_NS4_8TiledMMAINS4_8MMA_AtomIJNS4_17SM100_MMA_TF32_SSINS_10tfloat32_tESM_fLi128ELi128ELNS4_4UMMA5MajorE0ELSO_0ELNSN_7ScaleInE0ELSP_0EEEEEENS4_6LayoutINS5_IJSB_SB_SB_EEENS5_IJNSA_ILi0EEESU_SU_EEEEENS5_IJNS4_10UnderscoreESX_SX_EEEEENS4_23SM90_TMA_LOAD_MULTICASTENS4_14ComposedLayoutINS4_7SwizzleILi3ELi4ELi3EEENS4_18smem_ptr_flag_bitsILi32EEENSS_INS5_IJSC_NSA_ILi32EEEEEENS5_IJS16_SB_EEEEEEEvNS4_8identityENS4_13SM90_TMA_LOADES1A_vS1B_EENS_8epilogue10collective18CollectiveEpilogueINS1E_23Sm100TmaWarpSpecializedILi4ELi2ELi16ELb1ELb0EEEJSH_NS5_IJNSS_ISF_SB_EENSS_INSA_ILi16EEESB_EEEEEfSI_fSI_NS1E_6fusion15FusionCallbacksIS1I_NS1N_17LinearCombinationIffffLNS_15FloatRoundStyleE2EEESH_S1M_JEEENS4_5SM1004TMEM4LOAD26SM100_TMEM_LOAD_32dp32b16xES1C_NS11_INS12_ILi2ELi4ELi3EEES15_NSS_INS5_IJSC_S1K_EEENS5_IJS1K_SB_EEEEEEENS4_39AutoVectorizingCopyWithAssumedAlignmentILi128EEENS4_14SM90_TMA_STOREES21_S23_S23_EEEvvEEEEvNT_6ParamsE) ;  /* 0xffffff48043c7950 */ /* 0x000fea0003c3ffff */
        .weak           $__internal_2_$__cuda_sm10x_tcgen05_guardrail_trap_unallocated_columns_being_dealloced
        .type           $__internal_2_$__cuda_sm10x_tcgen05_guardrail_trap_unallocated_columns_being_dealloced,@function
        .size           $__internal_2_$__cuda_sm10x_tcgen05_guardrail_trap_unallocated_columns_being_dealloced,(.L_x_224 - $__internal_2_$__cuda_sm10x_tcgen05_guardrail_trap_unallocated_columns_being_dealloced)
$__internal_2_$__cuda_sm10x_tcgen05_guardrail_trap_unallocated_columns_being_dealloced:
[----:B------:R-:W-:Y:S05]  /*b710*/  BPT.TRAP 0x1 ;  /* 0x000000040000795c */ /* 0x000fea0000300000 */
[----:B------:R-:W-:-:S04]  /*b720*/  HFMA2 R3, -RZ, RZ, 0, 0 ;  /* 0x00000000ff037431 */ /* 0x000fc800000001ff */
[----:B------:R-:W-:Y:S05]  /*b730*/  RET.REL.NODEC R2 `(_ZN7cutlass13device_kernelINS_4gemm6kernel13GemmUniversalIN4cute5tupleIJiiiiEEENS1_10collective13CollectiveMmaINS1_35MainloopSm100TmaUmmaWarpSpecializedILi3ELi2ELi4ENS5_IJNS4_1CILi1EEENSA_ILi8EEESB_EEEEENS5_IJNSA_ILi128EEESF_NSA_ILi64EEEEEEfNS5_IJlSB_lEEEfSI_NS4_8TiledMMAINS4_8MMA_AtomIJNS4_17SM100_MMA_TF32_SSINS_10tfloat32_tESM_fLi128ELi128ELNS4_4UMMA5MajorE0ELSO_0ELNSN_7ScaleInE0ELSP_0EEEEEENS4_6LayoutINS5_IJSB_SB_SB_EEENS5_IJNSA_ILi0EEESU_SU_EEEEENS5_IJNS4_10UnderscoreESX_SX_EEEEENS4_23SM90_TMA_LOAD_MULTICASTENS4_14ComposedLayoutINS4_7SwizzleILi3ELi4ELi3EEENS4_18smem_ptr_flag_bitsILi32EEENSS_INS5_IJSC_NSA_ILi32EEEEEENS5_IJS16_SB_EEEEEEEvNS4_8identityENS4_13SM90_TMA_LOADES1A_vS1B_EENS_8epilogue10collective18CollectiveEpilogueINS1E_23Sm100TmaWarpSpecializedILi4ELi2ELi16ELb1ELb0EEEJSH_NS5_IJNSS_ISF_SB_EENSS_INSA_ILi16EEESB_EEEEEfSI_fSI_NS1E_6fusion15FusionCallbacksIS1I_NS1N_17LinearCombinationIffffLNS_15FloatRoundStyleE2EEESH_S1M_JEEENS4_5SM1004TMEM4LOAD26SM100_TMEM_LOAD_32dp32b16xES1C_NS11_INS12_ILi2ELi4ELi3EEES15_NSS_INS5_IJSC_S1K_EEENS5_IJS1K_SB_EEEEEEENS4_39AutoVectorizingCopyWithAssumedAlignmentILi128EEENS4_14SM90_TMA_STOREES21_S23_S23_EEEvvEEEEvNT_6ParamsE) ;  /* 0xffffff4802307950 */ /* 0x000fea0003c3ffff */
.L_x_223:
[----:B------:R-:W-:-:S00]  /*b740*/  BRA `(.L_x_223) ;  /* 0xfffffffc00fc7947 */ /* 0x000fc0000383ffff */
[----:B------:R-:W-:-:S00]  /*b750*/  NOP ;  /* 0x0000000000007918 */ /* 0x000fc00000000000 */
        /* <DEDUP_REMOVED lines=10> */
.L_x_224:


//--------------------- .nv.global.init           --------------------------
	.section	.nv.global.init,"aw",@progbits
.nv.global.init:
	.type		$str$27,@object
	.size		$str$27,($str$28 - $str$27)
$str$27:
        /*0000*/ 	.byte	0x28, 0x61, 0x64, 0x64, 0x72, 0x65, 0x73, 0x73, 0x20, 0x26, 0x20, 0x6d, 0x61, 0x73, 0x6b, 0x29
        /*0010*/ 	.byte	0x20, 0x3d, 0x3d, 0x20, 0x30, 0x00
	.type		$str$28,@object
	.size		$str$28,($str$26 - $str$28)
$str$28:
        /*0016*/ 	.byte	0x2f, 0x74, 0x6d, 0x70, 0x2f, 0x63, 0x75, 0x74, 0x6c, 0x61, 0x73, 0x73, 0x5f, 0x73, 0x77, 0x65
        /*0026*/ 	.byte	0x65, 0x70, 0x5f, 0x73, 0x72, 0x63, 0x2f, 0x69, 0x6e, 0x63, 0x6c, 0x75, 0x64, 0x65, 0x2f, 0x63
        /*0036*/ 	.byte	0x75, 0x74, 0x65, 0x2f, 0x70, 0x6f, 0x69, 0x6e, 0x74, 0x65, 0x72, 0x5f, 0x66, 0x6c, 0x61, 0x67
        /*0046*/ 	.byte	0x67, 0x65, 0x64, 0x2e, 0x68, 0x70, 0x70, 0x00
	.type		$str$26,@object
	.size		$str$26,($str$25 - $str$26)
$str$26:
        /*004e*/ 	.byte	0x2f, 0x74, 0x6d, 0x70, 0x2f, 0x63, 0x75, 0x74, 0x6c, 0x61, 0x73, 0x73, 0x5f, 0x73, 0x77, 0x65
        /*005e*/ 	.byte	0x65, 0x70, 0x5f, 0x73, 0x72, 0x63, 0x2f, 0x69, 0x6e, 0x63, 0x6c, 0x75, 0x64, 0x65, 0x2f, 0x63
        /*006e*/ 	.byte	0x75, 0x74, 0x65, 0x2f, 0x61, 0x74, 0x6f, 0x6d, 0x2f, 0x63, 0x6f, 0x70, 0x79, 0x5f, 0x74, 0x72
        /*007e*/ 	.byte	0x61, 0x69, 0x74, 0x73, 0x5f, 0x73, 0x6d, 0x31, 0x30, 0x30, 0x2e, 0x68, 0x70, 0x70, 0x00
	.type		$str$25,@object
	.size		$str$25,(__unnamed_1 - $str$25)
$str$25:
        /*008d*/ 	.byte	0x28, 0x28, 0x75, 0x69, 0x6e, 0x74, 0x33, 0x32, 0x5f, 0x74, 0x28, 0x74, 0x68, 0x72, 0x65, 0x61
        /*009d*/ 	.byte	0x64, 0x49, 0x64, 0x78, 0x2e, 0x78, 0x29, 0x20, 0x2f, 0x20, 0x33, 0x32, 0x29, 0x20, 0x25, 0x20
        /*00ad*/ 	.byte	0x34, 0x29, 0x20, 0x3d, 0x3d, 0x20, 0x28, 0x28, 0x28, 0x74, 0x6d, 0x65, 0x6d, 0x5f, 0x61, 0x64
        /*00bd*/ 	.byte	0x64, 0x72, 0x20, 0x3e, 0x3e, 0x20, 0x31, 0x36, 0x29, 0x20, 0x2f, 0x20, 0x33, 0x32, 0x29, 0x20
        /*00cd*/ 	.byte	0x25, 0x20, 0x34, 0x29, 0x00
	.type		__unnamed_1,@object
	.size		__unnamed_1,(__unnamed_2 - __unnamed_1)
__unnamed_1:
        /*00d2*/ 	.byte	0x61, 0x75, 0x74, 0x6f, 0x20, 0x63, 0x75, 0x74, 0x65, 0x3a, 0x3a, 0x61, 0x73, 0x5f, 0x70, 0x6f
        /* <DEDUP_REMOVED lines=23> */
        /*0252*/ 	.byte	0x43, 0x3c, 0x32, 0x30, 0x34, 0x38, 0x3e, 0x3e, 0x3e, 0x3e, 0x5d, 0x00
	.type		__unnamed_2,@object
	.size		__unnamed_2,(.L_2 - __unnamed_2)
__unnamed_2:
        /* <DEDUP_REMOVED lines=42> */
        /*04fe*/ 	.byte	0x3e, 0x5d, 0x00
.L_2:


//--------------------- .nv.shared._ZN7cutlass13device_kernelINS_4gemm6kernel13GemmUniversalIN4cute5tupleIJiiiiEEENS1_10collective13CollectiveMmaINS1_35MainloopSm100TmaUmmaWarpSpecializedILi3ELi2ELi4ENS5_IJNS4_1CILi1EEENSA_ILi8EEESB_EEEEENS5_IJNSA_ILi128EEESF_NSA_ILi64EEEEEEfNS5_IJlSB_lEEEfSI_NS4_8TiledMMAINS4_8MMA_AtomIJNS4_17SM100_MMA_TF32_SSINS_10tfloat32_tESM_fLi128ELi128ELNS4_4UMMA5MajorE0ELSO_0ELNSN_7ScaleInE0ELSP_0EEEEEENS4_6LayoutINS5_IJSB_SB_SB_EEENS5_IJNSA_ILi0EEESU_SU_EEEEENS5_IJNS4_10UnderscoreESX_SX_EEEEENS4_23SM90_TMA_LOAD_MULTICASTENS4_14ComposedLayoutINS4_7SwizzleILi3ELi4ELi3EEENS4_18smem_ptr_flag_bitsILi32EEENSS_INS5_IJSC_NSA_ILi32EEEEEENS5_IJS16_SB_EEEEEEEvNS4_8identityENS4_13SM90_TMA_LOADES1A_vS1B_EENS_8epilogue10collective18CollectiveEpilogueINS1E_23Sm100TmaWarpSpecializedILi4ELi2ELi16ELb1ELb0EEEJSH_NS5_IJNSS_ISF_SB_EENSS_INSA_ILi16EEESB_EEEEEfSI_fSI_NS1E_6fusion15FusionCallbacksIS1I_NS1N_17LinearCombinationIffffLNS_15FloatRoundStyleE2EEESH_S1M_JEEENS4_5SM1004TMEM4LOAD26SM100_TMEM_LOAD_32dp32b16xES1C_NS11_INS12_ILi2ELi4ELi3EEES15_NSS_INS5_IJSC_S1K_EEENS5_IJS1K_SB_EEEEEEENS4_39AutoVectorizingCopyWithAssumedAlignmentILi128EEENS4_14SM90_TMA_STOREES21_S23_S23_EEEvvEEEEvNT_6ParamsE --------------------------
	.section	.nv.shared._ZN7cutlass13device_kernelINS_4gemm6kernel13GemmUniversalIN4cute5tupleIJiiiiEEENS1_10collective13CollectiveMmaINS1_35MainloopSm100TmaUmmaWarpSpecializedILi3ELi2ELi4ENS5_IJNS4_1CILi1EEENSA_ILi8EEESB_EEEEENS5_IJNSA_ILi128EEESF_NSA_ILi64EEEEEEfNS5_IJlSB_lEEEfSI_NS4_8TiledMMAINS4_8MMA_AtomIJNS4_17SM100_MMA_TF32_SSINS_10tfloat32_tESM_fLi128ELi128ELNS4_4UMMA5MajorE0ELSO_0ELNSN_7ScaleInE0ELSP_0EEEEEENS4_6LayoutINS5_IJSB_SB_SB_EEENS5_IJNSA_ILi0EEESU_SU_EEEEENS5_IJNS4_10UnderscoreESX_SX_EEEEENS4_23SM90_TMA_LOAD_MULTICASTENS4_14ComposedLayoutINS4_7SwizzleILi3ELi4ELi3EEENS4_18smem_ptr_flag_bitsILi32EEENSS_INS5_IJSC_NSA_ILi32EEEEEENS5_IJS16_SB_EEEEEEEvNS4_8identityENS4_13SM90_TMA_LOADES1A_vS1B_EENS_8epilogue10collective18CollectiveEpilogueINS1E_23Sm100TmaWarpSpecializedILi4ELi2ELi16ELb1ELb0EEEJSH_NS5_IJNSS_ISF_SB_EENSS_INSA_ILi16EEESB_EEEEEfSI_fSI_NS1E_6fusion15FusionCallbacksIS1I_NS1N_17LinearCombinationIffffLNS_15FloatRoundStyleE2EEESH_S1M_JEEENS4_5SM1004TMEM4LOAD26SM100_TMEM_LOAD_32dp32b16xES1C_NS11_INS12_ILi2ELi4ELi3EEES15_NSS_INS5_IJSC_S1K_EEENS5_IJS1K_SB_EEEEEEENS4_39AutoVectorizingCopyWithAssumedAlignmentILi128EEENS4_14SM90_TMA_STOREES21_S23_S23_EEEvvEEEEvNT_6ParamsE,"aw",@nobits
	.sectionflags	@""
	.align	16
	.zero		1024


//--------------------- .nv.shared.reserved.0     --------------------------
	.section	.nv.shared.reserved.0,"aw",@nobits
	.weak		__nv_reservedSMEM_offset_0_alias
	.size		__nv_reservedSMEM_offset_0_alias, 0, 64
	.other		__nv_reservedSMEM_offset_0_alias,@"STO_CUDA_RESERVED_SHARED STV_DEFAULT"
__nv_reservedSMEM_offset_0_alias:
	.zero		0
.nv.shared.reserved.0:
	.zero		64
	.weak		__nv_reservedSMEM_tcgen05_partition
	.type		__nv_reservedSMEM_tcgen05_partition,@object
	.size		__nv_reservedSMEM_tcgen05_partition,(.L_0 - __nv_reservedSMEM_tcgen05_partition)
__nv_reservedSMEM_tcgen05_partition:
	.zero		32
.L_0:


//--------------------- .nv.global                --------------------------
	.section	.nv.global,"aw",@nobits
.nv.global:
	.type		_ZN40_INTERNAL_fe994762_4_k_cu_cad2e6e3_327834cute1_E,@object
	.size		_ZN40_INTERNAL_fe994762_4_k_cu_cad2e6e3_327834cute1_E,(_ZN40_INTERNAL_fe994762_4_k_cu_cad2e6e3_327834cuda3std3__45__cpo6cbeginE - _ZN40_INTERNAL_fe994762_4_k_cu_cad2e6e3_327834cute1_E)
_ZN40_INTERNAL_fe994762_4_k_cu_cad2e6e3_327834cute1_E:
	.zero		1
	.type		_ZN40_INTERNAL_fe994762_4_k_cu_cad2e6e3_327834cuda3std3__45__cpo6cbeginE,@object
	.size		_ZN40_INTERNAL_fe994762_4_k_cu_cad2e6e3_327834cuda3std3__45__cpo6cbeginE,(_ZN40_INTERNAL_fe994762_4_k_cu_cad2e6e3_327834cuda3std3__48in_placeE - _ZN40_INTERNAL_fe994762_4_k_cu_cad2e6e3_327834cuda3std3__45__cpo6cbeginE)
_ZN40_INTERNAL_fe994762_4_k_cu_cad2e6e3_327834cuda3std3__45__cpo6cbeginE:
	.zero		1
	.type		_ZN40_INTERNAL_fe994762_4_k_cu_cad2e6e3_327834cuda3std3__48in_placeE,@object
	.size		_ZN40_INTERNAL_fe994762_4_k_cu_cad2e6e3_327834cuda3std3__48in_placeE,(_ZN40_INTERNAL_fe994762_4_k_cu_cad2e6e3_327834cuda3std6ranges3__45__cpo9iter_moveE - _ZN40_INTERNAL_fe994762_4_k_cu_cad2e6e3_327834cuda3std3__48in_placeE)
_ZN40_INTERNAL_fe994762_4_k_cu_cad2e6e3_327834cuda3std3__48in_placeE:
	.zero		1
	.type		_ZN40_INTERNAL_fe994762_4_k_cu_cad2e6e3_327834cuda3std6ranges3__45__cpo9iter_moveE,@object
	.size		_ZN40_INTERNAL_fe994762_4_k_cu_cad2e6e3_327834cuda3std6ranges3__45__cpo9iter_moveE,(_ZN40_INTERNAL_fe994762_4_k_cu_cad2e6e3_327834cuda3std3__45__cpo5beginE - _ZN40_INTERNAL_fe994762_4_k_cu_cad2e6e3_327834cuda3std6ranges3__45__cpo9iter_moveE)
_ZN40_INTERNAL_fe994762_4_k_cu_cad2e6e3_327834cuda3std6ranges3__45__cpo9iter_moveE:
	.zero		1
	.type		_ZN40_INTERNAL_fe994762_4_k_cu_cad2e6e3_327834cuda3std3__45__cpo5beginE,@object
	.size		_ZN40_INTERNAL_fe994762_4_k_cu_cad2e6e3_327834cuda3std3__45__cpo5beginE,(_ZN40_INTERNAL_fe994762_4_k_cu_cad2e6e3_327834cuda3std3__442_GLOBAL__N__fe994762_4_k_cu_cad2e6e3_327836ignoreE - _ZN40_INTERNAL_fe994762_4_k_cu_cad2e6e3_327834cuda3std3__45__cpo5beginE)
_ZN40_INTERNAL_fe994762_4_k_cu_cad2e6e3_327834cuda3std3__45__cpo5beginE:
	.zero		1
	.type		_ZN40_INTERNAL_fe994762_4_k_cu_cad2e6e3_327834cuda3std3__442_GLOBAL__N__fe994762_4_k_cu_cad2e6e3_327836ignoreE,@object
	.size		_ZN40_INTERNAL_fe994762_4_k_cu_cad2e6e3_327834cuda3std3__442_GLOBAL__N__fe994762_4_k_cu_cad2e6e3_327836ignoreE,(_ZN40_INTERNAL_fe994762_4_k_cu_cad2e6e3_327834cute7productE - _ZN40_INTERNAL_fe994762_4_k_cu_cad2e6e3_327834cuda3std3__442_GLOBAL__N__fe994762_4_k_cu_cad2e6e3_327836ignoreE)
_ZN40_INTERNAL_fe994762_4_k_cu_cad2e6e3_327834cuda3std3__442_GLOBAL__N__fe994762_4_k_cu_cad2e6e3_327836ignoreE:
	.zero		1
	.type		_ZN40_INTERNAL_fe994762_4_k_cu_cad2e6e3_327834cute7productE,@object
	.size		_ZN40_INTERNAL_fe994762_4_k_cu_cad2e6e3_327834cute7productE,(_ZN40_INTERNAL_fe994762_4_k_cu_cad2e6e3_327834cuda3std3__45__cpo3endE - _ZN40_INTERNAL_fe994762_4_k_cu_cad2e6e3_327834cute7productE)
_ZN40_INTERNAL_fe994762_4_k_cu_cad2e6e3_327834cute7productE:
	.zero		1
	.type		_ZN40_INTERNAL_fe994762_4_k_cu_cad2e6e3_327834cuda3std3__45__cpo3endE,@object
	.size		_ZN40_INTERNAL_fe994762_4_k_cu_cad2e6e3_327834cuda3std3__45__cpo3endE,(_ZN40_INTERNAL_fe994762_4_k_cu_cad2e6e3_327834cuda3std3__419piecewise_constructE - _ZN40_INTERNAL_fe994762_4_k_cu_cad2e6e3_327834cuda3std3__45__cpo3endE)
_ZN40_INTERNAL_fe994762_4_k_cu_cad2e6e3_327834cuda3std3__45__cpo3endE:
	.zero		1
	.type		_ZN40_INTERNAL_fe994762_4_k_cu_cad2e6e3_327834cuda3std3__419piecewise_constructE,@object
	.size		_ZN40_INTERNAL_fe994762_4_k_cu_cad2e6e3_327834cuda3std3__419piecewise_constructE,(_ZN40_INTERNAL_fe994762_4_k_cu_cad2e6e3_327834cuda3std3__45__cpo4cendE - _ZN40_INTERNAL_fe994762_4_k_cu_cad2e6e3_327834cuda3std3__419piecewise_constructE)
_ZN40_INTERNAL_fe994762_4_k_cu_cad2e6e3_327834cuda3std3__419piecewise_constructE:
	.zero		1
	.type		_ZN40_INTERNAL_fe994762_4_k_cu_cad2e6e3_327834cuda3std3__45__cpo4cendE,@object
	.size		_ZN40_INTERNAL_fe994762_4_k_cu_cad2e6e3_327834cuda3std3__45__cpo4cendE,(_ZN40_INTERNAL_fe994762_4_k_cu_cad2e6e3_327834cuda3std6ranges3__45__cpo4swapE - _ZN40_INTERNAL_fe994762_4_k_cu_cad2e6e3_327834cuda3std3__45__cpo4cendE)
_ZN40_INTERNAL_fe994762_4_k_cu_cad2e6e3_327834cuda3std3__45__cpo4cendE:
	.zero		1
	.type		_ZN40_INTERNAL_fe994762_4_k_cu_cad2e6e3_327834cuda3std6ranges3__45__cpo4swapE,@object
	.size		_ZN40_INTERNAL_fe994762_4_k_cu_cad2e6e3_327834cuda3std6ranges3__45__cpo4swapE,(.L_10 - _ZN40_INTERNAL_fe994762_4_k_cu_cad2e6e3_327834cuda3std6ranges3__45__cpo4swapE)
_ZN40_INTERNAL_fe994762_4_k_cu_cad2e6e3_327834cuda3std6ranges3__45__cpo4swapE:
	.zero		1
.L_10:


//--------------------- .nv.constant0._ZN7cutlass13device_kernelINS_4gemm6kernel13GemmUniversalIN4cute5tupleIJiiiiEEENS1_10collective13CollectiveMmaINS1_35MainloopSm100TmaUmmaWarpSpecializedILi3ELi2ELi4ENS5_IJNS4_1CILi1EEENSA_ILi8EEESB_EEEEENS5_IJNSA_ILi128EEESF_NSA_ILi64EEEEEEfNS5_IJlSB_lEEEfSI_NS4_8TiledMMAINS4_8MMA_AtomIJNS4_17SM100_MMA_TF32_SSINS_10tfloat32_tESM_fLi128ELi128ELNS4_4UMMA5MajorE0ELSO_0ELNSN_7ScaleInE0ELSP_0EEEEEENS4_6LayoutINS5_IJSB_SB_SB_EEENS5_IJNSA_ILi0EEESU_SU_EEEEENS5_IJNS4_10UnderscoreESX_SX_EEEEENS4_23SM90_TMA_LOAD_MULTICASTENS4_14ComposedLayoutINS4_7SwizzleILi3ELi4ELi3EEENS4_18smem_ptr_flag_bitsILi32EEENSS_INS5_IJSC_NSA_ILi32EEEEEENS5_IJS16_SB_EEEEEEEvNS4_8identityENS4_13SM90_TMA_LOADES1A_vS1B_EENS_8epilogue10collective18CollectiveEpilogueINS1E_23Sm100TmaWarpSpecializedILi4ELi2ELi16ELb1ELb0EEEJSH_NS5_IJNSS_ISF_SB_EENSS_INSA_ILi16EEESB_EEEEEfSI_fSI_NS1E_6fusion15FusionCallbacksIS1I_NS1N_17LinearCombinationIffffLNS_15FloatRoundStyleE2EEESH_S1M_JEEENS4_5SM1004TMEM4LOAD26SM100_TMEM_LOAD_32dp32b16xES1C_NS11_INS12_ILi2ELi4ELi3EEES15_NSS_INS5_IJSC_S1K_EEENS5_IJS1K_SB_EEEEEEENS4_39AutoVectorizingCopyWithAssumedAlignmentILi128EEENS4_14SM90_TMA_STOREES21_S23_S23_EEEvvEEEEvNT_6ParamsE --------------------------
	.section	.nv.constant0._ZN7cutlass13device_kernelINS_4gemm6kernel13GemmUniversalIN4cute5tupleIJiiiiEEENS1_10collective13CollectiveMmaINS1_35MainloopSm100TmaUmmaWarpSpecializedILi3ELi2ELi4ENS5_IJNS4_1CILi1EEENSA_ILi8EEESB_EEEEENS5_IJNSA_ILi128EEESF_NSA_ILi64EEEEEEfNS5_IJlSB_lEEEfSI_NS4_8TiledMMAINS4_8MMA_AtomIJNS4_17SM100_MMA_TF32_SSINS_10tfloat32_tESM_fLi128ELi128ELNS4_4UMMA5MajorE0ELSO_0ELNSN_7ScaleInE0ELSP_0EEEEEENS4_6LayoutINS5_IJSB_SB_SB_EEENS5_IJNSA_ILi0EEESU_SU_EEEEENS5_IJNS4_10UnderscoreESX_SX_EEEEENS4_23SM90_TMA_LOAD_MULTICASTENS4_14ComposedLayoutINS4_7SwizzleILi3ELi4ELi3EEENS4_18smem_ptr_flag_bitsILi32EEENSS_INS5_IJSC_NSA_ILi32EEEEEENS5_IJS16_SB_EEEEEEEvNS4_8identityENS4_13SM90_TMA_LOADES1A_vS1B_EENS_8epilogue10collective18CollectiveEpilogueINS1E_23Sm100TmaWarpSpecializedILi4ELi2ELi16ELb1ELb0EEEJSH_NS5_IJNSS_ISF_SB_EENSS_INSA_ILi16EEESB_EEEEEfSI_fSI_NS1E_6fusion15FusionCallbacksIS1I_NS1N_17LinearCombinationIffffLNS_15FloatRoundStyleE2EEESH_S1M_JEEENS4_5SM1004TMEM4LOAD26SM100_TMEM_LOAD_32dp32b16xES1C_NS11_INS12_ILi2ELi4ELi3EEES15_NSS_INS5_IJSC_S1K_EEENS5_IJS1K_SB_EEEEEEENS4_39AutoVectorizingCopyWithAssumedAlignmentILi128EEENS4_14SM90_TMA_STOREES21_S23_S23_EEEvvEEEEvNT_6ParamsE,"a",@progbits
	.sectionflags	@""
	.align	4
.nv.constant0._ZN7cutlass13device_kernelINS_4gemm6kernel13GemmUniversalIN4cute5tupleIJiiiiEEENS1_10collective13CollectiveMmaINS1_35MainloopSm100TmaUmmaWarpSpecializedILi3ELi2ELi4ENS5_IJNS4_1CILi1EEENSA_ILi8EEESB_EEEEENS5_IJNSA_ILi128EEESF_NSA_ILi64EEEEEEfNS5_IJlSB_lEEEfSI_NS4_8TiledMMAINS4_8MMA_AtomIJNS4_17SM100_MMA_TF32_SSINS_10tfloat32_tESM_fLi128ELi128ELNS4_4UMMA5MajorE0ELSO_0ELNSN_7ScaleInE0ELSP_0EEEEEENS4_6LayoutINS5_IJSB_SB_SB_EEENS5_IJNSA_ILi0EEESU_SU_EEEEENS5_IJNS4_10UnderscoreESX_SX_EEEEENS4_23SM90_TMA_LOAD_MULTICASTENS4_14ComposedLayoutINS4_7SwizzleILi3ELi4ELi3EEENS4_18smem_ptr_flag_bitsILi32EEENSS_INS5_IJSC_NSA_ILi32EEEEEENS5_IJS16_SB_EEEEEEEvNS4_8identityENS4_13SM90_TMA_LOADES1A_vS1B_EENS_8epilogue10collective18CollectiveEpilogueINS1E_23Sm100TmaWarpSpecializedILi4ELi2ELi16ELb1ELb0EEEJSH_NS5_IJNSS_ISF_SB_EENSS_INSA_ILi16EEESB_EEEEEfSI_fSI_NS1E_6fusion15FusionCallbacksIS1I_NS1N_17LinearCombinationIffffLNS_15FloatRoundStyleE2EEESH_S1M_JEEENS4_5SM1004TMEM4LOAD26SM100_TMEM_LOAD_32dp32b16xES1C_NS11_INS12_ILi2ELi4ELi3EEES15_NSS_INS5_IJSC_S1K_EEENS5_IJS1K_SB_EEEEEEENS4_39AutoVectorizingCopyWithAssumedAlignmentILi128EEENS4_14SM90_TMA_STOREES21_S23_S23_EEEvvEEEEvNT_6ParamsE:
	.zero		2944


//--------------------- SYMBOLS --------------------------

	.type		.nv.reservedSmem.offset0,@object
	.size		.nv.reservedSmem.offset0,0x4
	.type		.nv.reservedSmem.cap,@object
	.size		.nv.reservedSmem.cap,0x4
	.type		__assertfail,@function
